//
// Generated by NVIDIA NVVM Compiler
//
// Compiler Build ID: CL-36424714
// Cuda compilation tools, release 13.0, V13.0.88
// Based on NVVM 20.0.0
//

.version 9.0
.target sm_100
.address_size 64

	// .globl	_Z7computefiiffffffffffffffffffffffffffPfS_S_ffffffff
.extern .func  (.param .b32 func_retval0) vprintf
(
	.param .b64 vprintf_param_0,
	.param .b64 vprintf_param_1
)
;
.global .align 1 .b8 $str[7] = {37, 46, 49, 55, 103, 10};
.global .align 4 .b8 __cudart_i2opi_f[24] = {65, 144, 67, 60, 153, 149, 98, 219, 192, 221, 52, 245, 209, 87, 39, 252, 41, 21, 68, 78, 110, 131, 249, 162};

.visible .entry _Z7computefiiffffffffffffffffffffffffffPfS_S_ffffffff(
	.param .f32 _Z7computefiiffffffffffffffffffffffffffPfS_S_ffffffff_param_0,
	.param .u32 _Z7computefiiffffffffffffffffffffffffffPfS_S_ffffffff_param_1,
	.param .u32 _Z7computefiiffffffffffffffffffffffffffPfS_S_ffffffff_param_2,
	.param .f32 _Z7computefiiffffffffffffffffffffffffffPfS_S_ffffffff_param_3,
	.param .f32 _Z7computefiiffffffffffffffffffffffffffPfS_S_ffffffff_param_4,
	.param .f32 _Z7computefiiffffffffffffffffffffffffffPfS_S_ffffffff_param_5,
	.param .f32 _Z7computefiiffffffffffffffffffffffffffPfS_S_ffffffff_param_6,
	.param .f32 _Z7computefiiffffffffffffffffffffffffffPfS_S_ffffffff_param_7,
	.param .f32 _Z7computefiiffffffffffffffffffffffffffPfS_S_ffffffff_param_8,
	.param .f32 _Z7computefiiffffffffffffffffffffffffffPfS_S_ffffffff_param_9,
	.param .f32 _Z7computefiiffffffffffffffffffffffffffPfS_S_ffffffff_param_10,
	.param .f32 _Z7computefiiffffffffffffffffffffffffffPfS_S_ffffffff_param_11,
	.param .f32 _Z7computefiiffffffffffffffffffffffffffPfS_S_ffffffff_param_12,
	.param .f32 _Z7computefiiffffffffffffffffffffffffffPfS_S_ffffffff_param_13,
	.param .f32 _Z7computefiiffffffffffffffffffffffffffPfS_S_ffffffff_param_14,
	.param .f32 _Z7computefiiffffffffffffffffffffffffffPfS_S_ffffffff_param_15,
	.param .f32 _Z7computefiiffffffffffffffffffffffffffPfS_S_ffffffff_param_16,
	.param .f32 _Z7computefiiffffffffffffffffffffffffffPfS_S_ffffffff_param_17,
	.param .f32 _Z7computefiiffffffffffffffffffffffffffPfS_S_ffffffff_param_18,
	.param .f32 _Z7computefiiffffffffffffffffffffffffffPfS_S_ffffffff_param_19,
	.param .f32 _Z7computefiiffffffffffffffffffffffffffPfS_S_ffffffff_param_20,
	.param .f32 _Z7computefiiffffffffffffffffffffffffffPfS_S_ffffffff_param_21,
	.param .f32 _Z7computefiiffffffffffffffffffffffffffPfS_S_ffffffff_param_22,
	.param .f32 _Z7computefiiffffffffffffffffffffffffffPfS_S_ffffffff_param_23,
	.param .f32 _Z7computefiiffffffffffffffffffffffffffPfS_S_ffffffff_param_24,
	.param .f32 _Z7computefiiffffffffffffffffffffffffffPfS_S_ffffffff_param_25,
	.param .f32 _Z7computefiiffffffffffffffffffffffffffPfS_S_ffffffff_param_26,
	.param .f32 _Z7computefiiffffffffffffffffffffffffffPfS_S_ffffffff_param_27,
	.param .f32 _Z7computefiiffffffffffffffffffffffffffPfS_S_ffffffff_param_28,
	.param .u64 .ptr .align 1 _Z7computefiiffffffffffffffffffffffffffPfS_S_ffffffff_param_29,
	.param .u64 .ptr .align 1 _Z7computefiiffffffffffffffffffffffffffPfS_S_ffffffff_param_30,
	.param .u64 .ptr .align 1 _Z7computefiiffffffffffffffffffffffffffPfS_S_ffffffff_param_31,
	.param .f32 _Z7computefiiffffffffffffffffffffffffffPfS_S_ffffffff_param_32,
	.param .f32 _Z7computefiiffffffffffffffffffffffffffPfS_S_ffffffff_param_33,
	.param .f32 _Z7computefiiffffffffffffffffffffffffffPfS_S_ffffffff_param_34,
	.param .f32 _Z7computefiiffffffffffffffffffffffffffPfS_S_ffffffff_param_35,
	.param .f32 _Z7computefiiffffffffffffffffffffffffffPfS_S_ffffffff_param_36,
	.param .f32 _Z7computefiiffffffffffffffffffffffffffPfS_S_ffffffff_param_37,
	.param .f32 _Z7computefiiffffffffffffffffffffffffffPfS_S_ffffffff_param_38,
	.param .f32 _Z7computefiiffffffffffffffffffffffffffPfS_S_ffffffff_param_39
)
{
	.local .align 8 .b8 	__local_depot0[40];
	.reg .b64 	%SP;
	.reg .b64 	%SPL;
	.reg .pred 	%p<83>;
	.reg .b32 	%r<149>;
	.reg .b32 	%f<565>;
	.reg .b64 	%rd<73>;
	.reg .b64 	%fd<6>;

	mov.u64 	%SPL, __local_depot0;
	cvta.local.u64 	%SP, %SPL;
	ld.param.u32 	%r56, [_Z7computefiiffffffffffffffffffffffffffPfS_S_ffffffff_param_1];
	ld.param.u32 	%r57, [_Z7computefiiffffffffffffffffffffffffffPfS_S_ffffffff_param_2];
	ld.param.f32 	%f105, [_Z7computefiiffffffffffffffffffffffffffPfS_S_ffffffff_param_3];
	ld.param.f32 	%f106, [_Z7computefiiffffffffffffffffffffffffffPfS_S_ffffffff_param_4];
	ld.param.f32 	%f77, [_Z7computefiiffffffffffffffffffffffffffPfS_S_ffffffff_param_7];
	ld.param.f32 	%f78, [_Z7computefiiffffffffffffffffffffffffffPfS_S_ffffffff_param_8];
	ld.param.f32 	%f79, [_Z7computefiiffffffffffffffffffffffffffPfS_S_ffffffff_param_9];
	ld.param.f32 	%f80, [_Z7computefiiffffffffffffffffffffffffffPfS_S_ffffffff_param_10];
	ld.param.f32 	%f85, [_Z7computefiiffffffffffffffffffffffffffPfS_S_ffffffff_param_15];
	ld.param.f32 	%f86, [_Z7computefiiffffffffffffffffffffffffffPfS_S_ffffffff_param_16];
	ld.param.f32 	%f87, [_Z7computefiiffffffffffffffffffffffffffPfS_S_ffffffff_param_17];
	ld.param.f32 	%f88, [_Z7computefiiffffffffffffffffffffffffffPfS_S_ffffffff_param_20];
	ld.param.f32 	%f89, [_Z7computefiiffffffffffffffffffffffffffPfS_S_ffffffff_param_21];
	ld.param.f32 	%f90, [_Z7computefiiffffffffffffffffffffffffffPfS_S_ffffffff_param_22];
	ld.param.f32 	%f91, [_Z7computefiiffffffffffffffffffffffffffPfS_S_ffffffff_param_23];
	ld.param.f32 	%f92, [_Z7computefiiffffffffffffffffffffffffffPfS_S_ffffffff_param_24];
	ld.param.f32 	%f93, [_Z7computefiiffffffffffffffffffffffffffPfS_S_ffffffff_param_25];
	ld.param.u64 	%rd28, [_Z7computefiiffffffffffffffffffffffffffPfS_S_ffffffff_param_29];
	ld.param.u64 	%rd29, [_Z7computefiiffffffffffffffffffffffffffPfS_S_ffffffff_param_30];
	ld.param.u64 	%rd30, [_Z7computefiiffffffffffffffffffffffffffPfS_S_ffffffff_param_31];
	ld.param.f32 	%f98, [_Z7computefiiffffffffffffffffffffffffffPfS_S_ffffffff_param_33];
	ld.param.f32 	%f99, [_Z7computefiiffffffffffffffffffffffffffPfS_S_ffffffff_param_34];
	ld.param.f32 	%f100, [_Z7computefiiffffffffffffffffffffffffffPfS_S_ffffffff_param_35];
	ld.param.f32 	%f101, [_Z7computefiiffffffffffffffffffffffffffPfS_S_ffffffff_param_36];
	ld.param.f32 	%f104, [_Z7computefiiffffffffffffffffffffffffffPfS_S_ffffffff_param_39];
	cvta.to.global.u64 	%rd1, %rd30;
	cvta.to.global.u64 	%rd2, %rd29;
	cvta.to.global.u64 	%rd3, %rd28;
	add.u64 	%rd4, %SPL, 0;
	mul.f32 	%f107, %f105, %f106;
	div.rn.f32 	%f1, %f107, 0f23A5836F;
	mul.f32 	%f108, %f1, 0f3F22F983;
	cvt.rni.s32.f32 	%r136, %f108;
	cvt.rn.f32.s32 	%f109, %r136;
	fma.rn.f32 	%f110, %f109, 0fBFC90FDA, %f1;
	fma.rn.f32 	%f111, %f109, 0fB3A22168, %f110;
	fma.rn.f32 	%f546, %f109, 0fA7C234C5, %f111;
	abs.f32 	%f3, %f1;
	setp.ltu.f32 	%p1, %f3, 0f47CE4780;
	@%p1 bra 	$L__BB0_8;
	setp.neu.f32 	%p2, %f3, 0f7F800000;
	@%p2 bra 	$L__BB0_3;
	mov.f32 	%f114, 0f00000000;
	mul.rn.f32 	%f546, %f1, %f114;
	mov.b32 	%r136, 0;
	bra.uni 	$L__BB0_8;
$L__BB0_3:
	mov.b32 	%r2, %f1;
	mov.b64 	%rd66, 0;
	mov.b32 	%r133, 0;
	mov.u64 	%rd64, __cudart_i2opi_f;
	shl.b32 	%r60, %r2, 8;
	or.b32  	%r61, %r60, -2147483648;
	mov.u64 	%rd65, %rd4;
$L__BB0_4:
	.pragma "nounroll";
	ld.global.nc.u32 	%r59, [%rd64];
	mad.wide.u32 	%rd34, %r59, %r61, %rd66;
	shr.u64 	%rd66, %rd34, 32;
	st.local.u32 	[%rd65], %rd34;
	add.s32 	%r133, %r133, 1;
	add.s64 	%rd65, %rd65, 4;
	add.s64 	%rd64, %rd64, 4;
	setp.ne.s32 	%p3, %r133, 6;
	@%p3 bra 	$L__BB0_4;
	shr.u32 	%r62, %r2, 23;
	st.local.u32 	[%rd4+24], %rd66;
	and.b32  	%r5, %r62, 31;
	and.b32  	%r63, %r62, 224;
	add.s32 	%r64, %r63, -128;
	shr.u32 	%r65, %r64, 5;
	mul.wide.u32 	%rd35, %r65, 4;
	sub.s64 	%rd11, %rd4, %rd35;
	ld.local.u32 	%r134, [%rd11+24];
	ld.local.u32 	%r135, [%rd11+20];
	setp.eq.s32 	%p4, %r5, 0;
	@%p4 bra 	$L__BB0_7;
	shf.l.wrap.b32 	%r134, %r135, %r134, %r5;
	ld.local.u32 	%r66, [%rd11+16];
	shf.l.wrap.b32 	%r135, %r66, %r135, %r5;
$L__BB0_7:
	shr.u32 	%r67, %r134, 30;
	shf.l.wrap.b32 	%r68, %r135, %r134, 2;
	shl.b32 	%r69, %r135, 2;
	shr.u32 	%r70, %r68, 31;
	add.s32 	%r71, %r70, %r67;
	neg.s32 	%r72, %r71;
	setp.lt.s32 	%p5, %r2, 0;
	selp.b32 	%r136, %r72, %r71, %p5;
	xor.b32  	%r73, %r68, %r2;
	shr.s32 	%r74, %r68, 31;
	xor.b32  	%r75, %r74, %r68;
	xor.b32  	%r76, %r74, %r69;
	cvt.u64.u32 	%rd36, %r75;
	shl.b64 	%rd37, %rd36, 32;
	cvt.u64.u32 	%rd38, %r76;
	or.b64  	%rd39, %rd37, %rd38;
	cvt.rn.f64.s64 	%fd1, %rd39;
	mul.f64 	%fd2, %fd1, 0d3BF921FB54442D19;
	cvt.rn.f32.f64 	%f112, %fd2;
	neg.f32 	%f113, %f112;
	setp.lt.s32 	%p6, %r73, 0;
	selp.f32 	%f546, %f113, %f112, %p6;
$L__BB0_8:
	mul.rn.f32 	%f115, %f546, %f546;
	and.b32  	%r78, %r136, 1;
	setp.eq.b32 	%p7, %r78, 1;
	selp.f32 	%f116, 0f3F800000, %f546, %p7;
	fma.rn.f32 	%f117, %f115, %f116, 0f00000000;
	fma.rn.f32 	%f118, %f115, 0f37CBAC00, 0fBAB607ED;
	selp.f32 	%f119, %f118, 0fB94D4153, %p7;
	selp.f32 	%f120, 0f3D2AAABB, 0f3C0885E4, %p7;
	fma.rn.f32 	%f121, %f119, %f115, %f120;
	selp.f32 	%f122, 0fBEFFFFFF, 0fBE2AAAA8, %p7;
	fma.rn.f32 	%f123, %f121, %f115, %f122;
	fma.rn.f32 	%f124, %f123, %f117, %f116;
	and.b32  	%r79, %r136, 2;
	setp.eq.s32 	%p8, %r79, 0;
	mov.f32 	%f125, 0f00000000;
	sub.f32 	%f126, %f125, %f124;
	selp.f32 	%f127, %f124, %f126, %p8;
	abs.f32 	%f128, %f127;
	fma.rn.f32 	%f129, %f128, 0fBF000000, 0f3F000000;
	rsqrt.approx.ftz.f32 	%f130, %f129;
	mul.f32 	%f131, %f130, %f129;
	mul.f32 	%f132, %f130, 0fBF000000;
	fma.rn.f32 	%f133, %f131, %f132, 0f3F000000;
	fma.rn.f32 	%f134, %f131, %f133, %f131;
	setp.eq.f32 	%p9, %f128, 0f3F800000;
	selp.f32 	%f135, 0f00000000, %f134, %p9;
	setp.gt.f32 	%p10, %f128, 0f3F0F5C29;
	selp.f32 	%f136, %f135, %f128, %p10;
	copysign.f32 	%f137, %f127, %f136;
	mul.f32 	%f138, %f137, %f137;
	fma.rn.f32 	%f139, %f138, 0f3D10ECEF, 0f3C8B1ABB;
	fma.rn.f32 	%f140, %f139, %f138, 0f3CFC028C;
	fma.rn.f32 	%f141, %f140, %f138, 0f3D372139;
	fma.rn.f32 	%f142, %f141, %f138, 0f3D9993DB;
	fma.rn.f32 	%f143, %f142, %f138, 0f3E2AAAC6;
	mul.f32 	%f144, %f138, %f143;
	fma.rn.f32 	%f145, %f144, %f137, %f137;
	neg.f32 	%f146, %f145;
	selp.f32 	%f147, %f145, %f146, %p10;
	fma.rn.f32 	%f148, 0f3F6EE581, 0f3FD774EB, %f147;
	setp.gt.f32 	%p11, %f127, 0f3F0F5C29;
	selp.f32 	%f149, %f145, %f148, %p11;
	add.f32 	%f150, %f149, %f149;
	selp.f32 	%f7, %f150, %f149, %p10;
	mul.f32 	%f151, %f7, 0f3F22F983;
	cvt.rni.s32.f32 	%r140, %f151;
	cvt.rn.f32.s32 	%f152, %r140;
	fma.rn.f32 	%f153, %f152, 0fBFC90FDA, %f7;
	fma.rn.f32 	%f154, %f152, 0fB3A22168, %f153;
	fma.rn.f32 	%f547, %f152, 0fA7C234C5, %f154;
	abs.f32 	%f9, %f7;
	setp.ltu.f32 	%p12, %f9, 0f47CE4780;
	@%p12 bra 	$L__BB0_16;
	setp.neu.f32 	%p13, %f9, 0f7F800000;
	@%p13 bra 	$L__BB0_11;
	mov.f32 	%f157, 0f00000000;
	mul.rn.f32 	%f547, %f7, %f157;
	mov.b32 	%r140, 0;
	bra.uni 	$L__BB0_16;
$L__BB0_11:
	mov.b32 	%r15, %f7;
	mov.b64 	%rd69, 0;
	mov.b32 	%r137, 0;
	mov.u64 	%rd67, __cudart_i2opi_f;
	shl.b32 	%r82, %r15, 8;
	or.b32  	%r83, %r82, -2147483648;
	mov.u64 	%rd68, %rd4;
$L__BB0_12:
	.pragma "nounroll";
	ld.global.nc.u32 	%r81, [%rd67];
	mad.wide.u32 	%rd42, %r81, %r83, %rd69;
	shr.u64 	%rd69, %rd42, 32;
	st.local.u32 	[%rd68], %rd42;
	add.s32 	%r137, %r137, 1;
	add.s64 	%rd68, %rd68, 4;
	add.s64 	%rd67, %rd67, 4;
	setp.ne.s32 	%p14, %r137, 6;
	@%p14 bra 	$L__BB0_12;
	shr.u32 	%r84, %r15, 23;
	st.local.u32 	[%rd4+24], %rd69;
	and.b32  	%r18, %r84, 31;
	and.b32  	%r85, %r84, 224;
	add.s32 	%r86, %r85, -128;
	shr.u32 	%r87, %r86, 5;
	mul.wide.u32 	%rd43, %r87, 4;
	sub.s64 	%rd18, %rd4, %rd43;
	ld.local.u32 	%r138, [%rd18+24];
	ld.local.u32 	%r139, [%rd18+20];
	setp.eq.s32 	%p15, %r18, 0;
	@%p15 bra 	$L__BB0_15;
	shf.l.wrap.b32 	%r138, %r139, %r138, %r18;
	ld.local.u32 	%r88, [%rd18+16];
	shf.l.wrap.b32 	%r139, %r88, %r139, %r18;
$L__BB0_15:
	shr.u32 	%r89, %r138, 30;
	shf.l.wrap.b32 	%r90, %r139, %r138, 2;
	shl.b32 	%r91, %r139, 2;
	shr.u32 	%r92, %r90, 31;
	add.s32 	%r93, %r92, %r89;
	neg.s32 	%r94, %r93;
	setp.lt.s32 	%p16, %r15, 0;
	selp.b32 	%r140, %r94, %r93, %p16;
	xor.b32  	%r95, %r90, %r15;
	shr.s32 	%r96, %r90, 31;
	xor.b32  	%r97, %r96, %r90;
	xor.b32  	%r98, %r96, %r91;
	cvt.u64.u32 	%rd44, %r97;
	shl.b64 	%rd45, %rd44, 32;
	cvt.u64.u32 	%rd46, %r98;
	or.b64  	%rd47, %rd45, %rd46;
	cvt.rn.f64.s64 	%fd3, %rd47;
	mul.f64 	%fd4, %fd3, 0d3BF921FB54442D19;
	cvt.rn.f32.f64 	%f155, %fd4;
	neg.f32 	%f156, %f155;
	setp.lt.s32 	%p17, %r95, 0;
	selp.f32 	%f547, %f156, %f155, %p17;
$L__BB0_16:
	ld.param.f32 	%f564, [_Z7computefiiffffffffffffffffffffffffffPfS_S_ffffffff_param_0];
	mul.rn.f32 	%f158, %f547, %f547;
	and.b32  	%r100, %r140, 1;
	setp.eq.b32 	%p18, %r100, 1;
	selp.f32 	%f159, 0f3F800000, %f547, %p18;
	fma.rn.f32 	%f160, %f158, %f159, 0f00000000;
	fma.rn.f32 	%f161, %f158, 0f37CBAC00, 0fBAB607ED;
	selp.f32 	%f162, %f161, 0fB94D4153, %p18;
	selp.f32 	%f163, 0f3D2AAABB, 0f3C0885E4, %p18;
	fma.rn.f32 	%f164, %f162, %f158, %f163;
	selp.f32 	%f165, 0fBEFFFFFF, 0fBE2AAAA8, %p18;
	fma.rn.f32 	%f166, %f164, %f158, %f165;
	fma.rn.f32 	%f167, %f166, %f160, %f159;
	and.b32  	%r101, %r140, 2;
	setp.eq.s32 	%p19, %r101, 0;
	mov.f32 	%f168, 0f00000000;
	sub.f32 	%f169, %f168, %f167;
	selp.f32 	%f170, %f167, %f169, %p19;
	sub.f32 	%f171, %f168, %f170;
	setp.leu.f32 	%p20, %f564, %f171;
	@%p20 bra 	$L__BB0_61;
	ld.param.f32 	%f535, [_Z7computefiiffffffffffffffffffffffffffPfS_S_ffffffff_param_6];
	ld.param.f32 	%f534, [_Z7computefiiffffffffffffffffffffffffffPfS_S_ffffffff_param_5];
	mul.f32 	%f173, %f534, 0f8000006D;
	div.rn.f32 	%f174, %f173, %f535;
	sub.f32 	%f13, %f174, %f77;
	mov.f32 	%f175, 0f79F17724;
	div.rn.f32 	%f176, %f175, %f79;
	mul.f32 	%f177, %f78, %f176;
	mov.f32 	%f178, 0f00000000;
	div.rn.f32 	%f179, %f178, %f177;
	abs.f32 	%f180, %f179;
	fma.rn.f32 	%f181, %f180, 0fBF000000, 0f3F000000;
	rsqrt.approx.ftz.f32 	%f182, %f181;
	mul.f32 	%f183, %f181, %f182;
	mul.f32 	%f184, %f182, 0fBF000000;
	fma.rn.f32 	%f185, %f183, %f184, 0f3F000000;
	fma.rn.f32 	%f186, %f183, %f185, %f183;
	setp.eq.f32 	%p21, %f180, 0f3F800000;
	selp.f32 	%f187, 0f00000000, %f186, %p21;
	setp.gt.f32 	%p22, %f180, 0f3F0F5C29;
	selp.f32 	%f188, %f187, %f180, %p22;
	copysign.f32 	%f189, %f179, %f188;
	mul.f32 	%f190, %f189, %f189;
	fma.rn.f32 	%f191, %f190, 0f3D10ECEF, 0f3C8B1ABB;
	fma.rn.f32 	%f192, %f191, %f190, 0f3CFC028C;
	fma.rn.f32 	%f193, %f192, %f190, 0f3D372139;
	fma.rn.f32 	%f194, %f193, %f190, 0f3D9993DB;
	fma.rn.f32 	%f195, %f194, %f190, 0f3E2AAAC6;
	mul.f32 	%f196, %f190, %f195;
	fma.rn.f32 	%f197, %f196, %f189, %f189;
	neg.f32 	%f198, %f197;
	selp.f32 	%f199, %f197, %f198, %p22;
	fma.rn.f32 	%f200, 0f3F6EE581, 0f3FD774EB, %f199;
	setp.gt.f32 	%p23, %f179, 0f3F0F5C29;
	selp.f32 	%f201, %f197, %f200, %p23;
	add.f32 	%f202, %f201, %f201;
	selp.f32 	%f203, %f202, %f201, %p22;
	abs.f32 	%f14, %f203;
	setp.gt.f32 	%p24, %f14, 0f05AD268B;
	mov.f32 	%f550, 0f05AD268B;
	@%p24 bra 	$L__BB0_30;
	mul.f32 	%f15, %f14, 0f4B000000;
	setp.ltu.f32 	%p25, %f15, 0f05AD268B;
	@%p25 bra 	$L__BB0_25;
	mov.f32 	%f204, 0f05AD268B;
	div.approx.f32 	%f205, %f204, %f14;
	cvt.rzi.f32.f32 	%f548, %f205;
	neg.f32 	%f17, %f14;
	fma.rn.f32 	%f18, %f17, %f548, 0f05AD268B;
	mov.b32 	%r27, %f18;
	mov.b32 	%r102, %f14;
	setp.lt.u32 	%p26, %r27, %r102;
	@%p26 bra 	$L__BB0_24;
	setp.lt.u32 	%p27, %r27, -2147483647;
	@%p27 bra 	$L__BB0_22;
	add.f32 	%f210, %f548, 0fBF800000;
	setp.lt.f32 	%p30, %f18, %f17;
	add.f32 	%f211, %f210, 0fBF800000;
	selp.f32 	%f548, %f211, %f210, %p30;
	bra.uni 	$L__BB0_24;
$L__BB0_22:
	add.f32 	%f548, %f548, 0f3F800000;
	add.f32 	%f206, %f14, %f14;
	setp.ltu.f32 	%p28, %f18, %f206;
	@%p28 bra 	$L__BB0_24;
	add.f32 	%f207, %f548, 0f3F800000;
	fma.rn.f32 	%f208, %f14, 0fC0400000, %f18;
	setp.ge.f32 	%p29, %f208, 0f00000000;
	add.f32 	%f209, %f207, 0f3F800000;
	selp.f32 	%f548, %f209, %f207, %p29;
$L__BB0_24:
	fma.rn.f32 	%f550, %f17, %f548, 0f05AD268B;
	bra.uni 	$L__BB0_30;
$L__BB0_25:
	mov.b32 	%r103, %f15;
	and.b32  	%r28, %r103, -8388608;
	and.b32  	%r104, %r103, 8388607;
	or.b32  	%r29, %r104, 1065353216;
	setp.eq.s32 	%p31, %r28, 285212672;
	mov.f32 	%f549, 0f342D268B;
	@%p31 bra 	$L__BB0_29;
	mov.b32 	%f213, %r29;
	rcp.approx.ftz.f32 	%f24, %f213;
	sub.s32 	%r142, 285212672, %r28;
	neg.f32 	%f25, %f213;
	mov.b32 	%r141, 1068312203;
$L__BB0_27:
	min.u32 	%r106, %r142, 192937984;
	add.s32 	%r107, %r141, %r106;
	mov.b32 	%f214, %r107;
	mul.f32 	%f215, %f24, %f214;
	fma.rn.f32 	%f216, %f25, %f215, %f214;
	fma.rn.f32 	%f217, %f216, %f24, %f215;
	fma.rn.f32 	%f218, %f25, %f217, %f214;
	fma.rz.f32 	%f219, %f218, %f24, %f217;
	cvt.rzi.f32.f32 	%f220, %f219;
	fma.rn.f32 	%f221, %f25, %f220, %f214;
	sub.s32 	%r142, %r142, %r106;
	mov.b32 	%r141, %f221;
	setp.ne.s32 	%p32, %r142, 0;
	setp.ne.s32 	%p33, %r141, 0;
	and.pred  	%p34, %p32, %p33;
	@%p34 bra 	$L__BB0_27;
	mul.f32 	%f549, %f221, 0f34000000;
$L__BB0_29:
	mov.b32 	%f222, %r28;
	setp.leu.f32 	%p35, %f14, 0f00000000;
	selp.f32 	%f223, 0f7FFFFFFF, %f222, %p35;
	mul.f32 	%f550, %f223, %f549;
$L__BB0_30:
	abs.f32 	%f224, %f550;
	setp.nan.f32 	%p36, %f224, %f224;
	abs.f32 	%f225, %f550;
	neg.f32 	%f226, %f225;
	selp.f32 	%f227, %f550, %f226, %p36;
	sub.f32 	%f564, %f13, %f227;
	setp.lt.s32 	%p37, %r56, 1;
	@%p37 bra 	$L__BB0_32;
	ld.param.f32 	%f537, [_Z7computefiiffffffffffffffffffffffffffPfS_S_ffffffff_param_12];
	ld.param.f32 	%f536, [_Z7computefiiffffffffffffffffffffffffffPfS_S_ffffffff_param_11];
	add.f32 	%f228, %f536, %f537;
	fma.rn.f32 	%f229, %f228, 0f00000000, 0f00000000;
	div.rn.f32 	%f230, %f80, %f229;
	mov.f32 	%f231, 0fFB4C6B0F;
	sub.f32 	%f564, %f231, %f230;
$L__BB0_32:
	ld.param.f32 	%f539, [_Z7computefiiffffffffffffffffffffffffffPfS_S_ffffffff_param_14];
	ld.param.f32 	%f538, [_Z7computefiiffffffffffffffffffffffffffPfS_S_ffffffff_param_13];
	div.rn.f32 	%f232, %f539, %f85;
	mul.f32 	%f233, %f86, 0f0000045C;
	div.rn.f32 	%f234, %f233, 0f80000000;
	sub.f32 	%f235, %f234, %f87;
	fma.rn.f32 	%f236, %f235, 0f3BBB989D, 0f3F000000;
	cvt.sat.f32.f32 	%f237, %f236;
	mov.f32 	%f238, 0f4B400001;
	mov.f32 	%f239, 0f437C0000;
	fma.rm.f32 	%f240, %f237, %f239, %f238;
	add.f32 	%f241, %f240, 0fCB40007F;
	neg.f32 	%f242, %f241;
	fma.rn.f32 	%f243, %f235, 0f3FB8AA3B, %f242;
	fma.rn.f32 	%f244, %f235, 0f32A57060, %f243;
	mov.b32 	%r108, %f240;
	shl.b32 	%r109, %r108, 23;
	mov.b32 	%f245, %r109;
	ex2.approx.ftz.f32 	%f246, %f244;
	mul.f32 	%f247, %f246, %f245;
	sub.f32 	%f248, %f232, %f247;
	sqrt.rn.f32 	%f249, %f248;
	mul.f32 	%f250, %f249, 0f80000000;
	sub.f32 	%f251, %f250, %f538;
	add.f32 	%f252, %f251, 0f4645E400;
	setp.neu.f32 	%p38, %f564, %f252;
	@%p38 bra 	$L__BB0_49;
	ld.param.f32 	%f542, [_Z7computefiiffffffffffffffffffffffffffPfS_S_ffffffff_param_28];
	ld.param.f32 	%f541, [_Z7computefiiffffffffffffffffffffffffffPfS_S_ffffffff_param_27];
	ld.param.f32 	%f540, [_Z7computefiiffffffffffffffffffffffffffPfS_S_ffffffff_param_26];
	mov.f32 	%f253, 0fF800567B;
	sub.f32 	%f254, %f253, %f88;
	div.rn.f32 	%f255, %f90, %f91;
	add.f32 	%f256, %f89, %f255;
	mov.f32 	%f257, 0f93132EA2;
	div.rn.f32 	%f258, %f257, %f256;
	add.f32 	%f259, %f258, 0fD925BA4E;
	add.f32 	%f260, %f93, %f540;
	abs.f32 	%f261, %f260;
	fma.rn.f32 	%f262, %f261, 0fBF000000, 0f3F000000;
	rsqrt.approx.ftz.f32 	%f263, %f262;
	mul.f32 	%f264, %f262, %f263;
	mul.f32 	%f265, %f263, 0fBF000000;
	fma.rn.f32 	%f266, %f264, %f265, 0f3F000000;
	fma.rn.f32 	%f267, %f264, %f266, %f264;
	setp.eq.f32 	%p39, %f261, 0f3F800000;
	selp.f32 	%f268, 0f00000000, %f267, %p39;
	setp.gt.f32 	%p40, %f261, 0f3F0F5C29;
	selp.f32 	%f269, %f268, %f261, %p40;
	mul.f32 	%f270, %f269, %f269;
	fma.rn.f32 	%f271, %f270, 0f3D4DD2F7, 0f3C99CA97;
	fma.rn.f32 	%f272, %f271, %f270, 0f3D3F90E8;
	fma.rn.f32 	%f273, %f272, %f270, 0f3D993CCF;
	fma.rn.f32 	%f274, %f273, %f270, 0f3E2AAC04;
	mul.f32 	%f275, %f270, %f274;
	fma.rn.f32 	%f276, %f275, %f269, %f269;
	mul.f32 	%f277, %f276, 0fC0000000;
	fma.rn.f32 	%f278, 0f3F6EE581, 0f3FD774EB, %f277;
	selp.f32 	%f279, %f278, %f276, %p40;
	setp.num.f32 	%p41, %f279, %f279;
	copysign.f32 	%f280, %f260, %f279;
	selp.f32 	%f281, %f280, %f279, %p41;
	mov.f32 	%f282, 0f40800000;
	mul.rn.f32 	%f283, %f281, %f282;
	mov.f32 	%f284, 0f3F800000;
	mul.rn.f32 	%f285, %f283, %f284;
	mul.rn.f32 	%f286, %f285, %f284;
	mul.rn.f32 	%f287, %f286, %f284;
	mul.f32 	%f288, %f92, %f287;
	abs.f32 	%f289, %f288;
	abs.f32 	%f290, %f259;
	setp.gt.f32 	%p42, %f290, %f289;
	selp.f32 	%f291, %f290, %f289, %p42;
	selp.f32 	%f292, %f289, %f290, %p42;
	div.rn.f32 	%f293, %f292, %f291;
	mul.f32 	%f294, %f293, %f293;
	fma.rn.f32 	%f295, %f294, 0f3B33710B, 0fBC807748;
	fma.rn.f32 	%f296, %f295, %f294, 0f3D2CDAB2;
	fma.rn.f32 	%f297, %f296, %f294, 0fBD992D10;
	fma.rn.f32 	%f298, %f297, %f294, 0f3DD9EA6C;
	fma.rn.f32 	%f299, %f298, %f294, 0fBE117CB1;
	fma.rn.f32 	%f300, %f299, %f294, 0f3E4CBCE0;
	fma.rn.f32 	%f301, %f300, %f294, 0fBEAAAA7D;
	mul.f32 	%f302, %f294, %f301;
	fma.rn.f32 	%f303, %f302, %f293, %f293;
	neg.f32 	%f304, %f303;
	fma.rn.f32 	%f305, 0f3F6EE581, 0f3FD774EB, %f304;
	selp.f32 	%f306, %f305, %f303, %p42;
	selp.f32 	%f307, 0f3F6EE581, 0f3FEEE581, %p42;
	selp.f32 	%f308, %f303, %f304, %p42;
	mov.b32 	%r110, %f288;
	fma.rn.f32 	%f309, %f307, 0f3FD774EB, %f308;
	setp.lt.s32 	%p43, %r110, 0;
	selp.f32 	%f310, %f309, %f306, %p43;
	add.f32 	%f311, %f290, %f289;
	setp.eq.f32 	%p44, %f291, 0f00000000;
	selp.f32 	%f312, 0f40490FDB, 0f00000000, %p43;
	setp.eq.f32 	%p45, %f289, %f290;
	selp.f32 	%f313, 0f4016CBE4, 0f3F490FDB, %p43;
	selp.f32 	%f314, %f313, %f310, %p45;
	selp.f32 	%f315, %f312, %f314, %p44;
	abs.f32 	%f316, %f311;
	setp.nan.f32 	%p46, %f316, %f316;
	copysign.f32 	%f317, %f259, %f315;
	selp.f32 	%f318, %f311, %f317, %p46;
	add.f32 	%f34, %f254, %f318;
	add.f32 	%f319, %f541, %f542;
	mov.f32 	%f320, 0fD3A81498;
	sub.f32 	%f321, %f320, %f319;
	abs.f32 	%f35, %f321;
	abs.f32 	%f554, %f34;
	setp.lt.f32 	%p47, %f554, %f35;
	@%p47 bra 	$L__BB0_45;
	mul.f32 	%f37, %f35, 0f4B000000;
	setp.gtu.f32 	%p48, %f554, %f37;
	@%p48 bra 	$L__BB0_41;
	div.approx.f32 	%f322, %f554, %f35;
	cvt.rzi.f32.f32 	%f552, %f322;
	neg.f32 	%f39, %f35;
	fma.rn.f32 	%f40, %f39, %f552, %f554;
	mov.b32 	%r35, %f40;
	mov.b32 	%r111, %f35;
	setp.lt.u32 	%p49, %r35, %r111;
	@%p49 bra 	$L__BB0_40;
	setp.lt.u32 	%p50, %r35, -2147483647;
	@%p50 bra 	$L__BB0_38;
	add.f32 	%f327, %f552, 0fBF800000;
	setp.lt.f32 	%p53, %f40, %f39;
	add.f32 	%f328, %f327, 0fBF800000;
	selp.f32 	%f552, %f328, %f327, %p53;
	bra.uni 	$L__BB0_40;
$L__BB0_38:
	add.f32 	%f552, %f552, 0f3F800000;
	add.f32 	%f323, %f35, %f35;
	setp.ltu.f32 	%p51, %f40, %f323;
	@%p51 bra 	$L__BB0_40;
	add.f32 	%f324, %f552, 0f3F800000;
	fma.rn.f32 	%f325, %f35, 0fC0400000, %f40;
	setp.ge.f32 	%p52, %f325, 0f00000000;
	add.f32 	%f326, %f324, 0f3F800000;
	selp.f32 	%f552, %f326, %f324, %p52;
$L__BB0_40:
	fma.rn.f32 	%f554, %f39, %f552, %f554;
	bra.uni 	$L__BB0_45;
$L__BB0_41:
	mov.b32 	%r36, %f554;
	mov.b32 	%r112, %f37;
	and.b32  	%r37, %r112, -8388608;
	and.b32  	%r113, %r36, 8388607;
	or.b32  	%r143, %r113, 1065353216;
	and.b32  	%r114, %r112, 8388607;
	or.b32  	%r39, %r114, 1065353216;
	mov.b32 	%f553, %r143;
	sub.s32 	%r115, %r36, %r37;
	and.b32  	%r116, %r115, -8388608;
	add.s32 	%r144, %r116, 192937984;
	setp.eq.s32 	%p54, %r144, 0;
	@%p54 bra 	$L__BB0_44;
	mov.b32 	%f329, %r39;
	rcp.approx.ftz.f32 	%f47, %f329;
	neg.f32 	%f48, %f329;
$L__BB0_43:
	min.u32 	%r117, %r144, 192937984;
	add.s32 	%r118, %r143, %r117;
	mov.b32 	%f330, %r118;
	mul.f32 	%f331, %f47, %f330;
	fma.rn.f32 	%f332, %f48, %f331, %f330;
	fma.rn.f32 	%f333, %f332, %f47, %f331;
	fma.rn.f32 	%f334, %f48, %f333, %f330;
	fma.rz.f32 	%f335, %f334, %f47, %f333;
	cvt.rzi.f32.f32 	%f336, %f335;
	fma.rn.f32 	%f553, %f48, %f336, %f330;
	sub.s32 	%r144, %r144, %r117;
	mov.b32 	%r143, %f553;
	setp.ne.s32 	%p55, %r144, 0;
	setp.ne.s32 	%p56, %r143, 0;
	and.pred  	%p57, %p55, %p56;
	@%p57 bra 	$L__BB0_43;
$L__BB0_44:
	mov.b32 	%f338, %r37;
	setp.leu.f32 	%p58, %f35, 0f00000000;
	setp.gt.u32 	%p59, %r36, 2139095039;
	selp.f32 	%f339, 0f7FFFFFFF, %f338, %p59;
	selp.f32 	%f340, 0f7FFFFFFF, %f339, %p58;
	mul.f32 	%f341, %f553, 0f34000000;
	mul.f32 	%f554, %f340, %f341;
$L__BB0_45:
	abs.f32 	%f343, %f554;
	setp.nan.f32 	%p60, %f343, %f343;
	copysign.f32 	%f344, %f34, %f554;
	selp.f32 	%f53, %f554, %f344, %p60;
	setp.eq.f32 	%p61, %f53, 0f00000000;
	mov.f32 	%f555, 0f3F800000;
	@%p61 bra 	$L__BB0_48;
	mov.f32 	%f345, 0fB2DAC000;
	mov.f32 	%f346, 0f3F125E0D;
	mul.rn.f32 	%f347, %f346, %f345;
	mov.f32 	%f348, 0f3DA8AE38;
	mov.f32 	%f349, 0f3DF94EAF;
	mul.rn.f32 	%f350, %f349, %f348;
	mul.f32 	%f351, %f350, 0f40400000;
	fma.rn.f32 	%f352, %f347, 0f3FB8AA3B, 0f36FB2713;
	fma.rn.f32 	%f353, 0fBE92F06B, 0f32A55E34, %f352;
	fma.rn.f32 	%f354, %f351, %f347, %f353;
	fma.rn.f32 	%f355, %f350, 0fBE92F06B, %f354;
	mov.f32 	%f356, 0fC30B69FF;
	add.rn.f32 	%f357, %f356, %f355;
	mul.rn.f32 	%f358, %f357, %f53;
	cvt.rni.f32.f32 	%f359, %f358;
	sub.f32 	%f360, %f358, %f359;
	neg.f32 	%f361, %f358;
	fma.rn.f32 	%f362, %f357, %f53, %f361;
	mov.f32 	%f363, 0f430B69FF;
	add.rn.f32 	%f364, %f357, %f363;
	neg.f32 	%f365, %f364;
	add.rn.f32 	%f366, %f355, %f365;
	fma.rn.f32 	%f367, %f366, %f53, %f362;
	add.f32 	%f368, %f360, %f367;
	setp.gt.f32 	%p62, %f359, 0f00000000;
	selp.b32 	%r119, 0, -2097152000, %p62;
	abs.f32 	%f369, %f53;
	setp.num.f32 	%p63, %f369, %f369;
	setp.lt.f32 	%p64, %f358, 0f00000000;
	selp.f32 	%f370, 0f00000000, 0f7F800000, %p64;
	abs.f32 	%f371, %f358;
	setp.gt.f32 	%p65, %f371, 0f43180000;
	cvt.rzi.s32.f32 	%r120, %f359;
	shl.b32 	%r121, %r120, 23;
	sub.s32 	%r122, %r121, %r119;
	mov.b32 	%f372, %r122;
	add.s32 	%r123, %r119, 2130706432;
	mov.b32 	%f373, %r123;
	fma.rn.f32 	%f374, %f368, 0f391FCB8E, 0f3AAF85ED;
	fma.rn.f32 	%f375, %f374, %f368, 0f3C1D9856;
	fma.rn.f32 	%f376, %f375, %f368, 0f3D6357BB;
	fma.rn.f32 	%f377, %f376, %f368, 0f3E75FDEC;
	fma.rn.f32 	%f378, %f377, %f368, 0f3F317218;
	fma.rn.f32 	%f379, %f378, %f368, 0f3F800000;
	mul.f32 	%f380, %f379, %f373;
	mul.f32 	%f381, %f380, %f372;
	selp.f32 	%f555, %f370, %f381, %p65;
	@%p63 bra 	$L__BB0_48;
	mov.f32 	%f382, 0f000002FF;
	add.rn.f32 	%f555, %f382, %f53;
$L__BB0_48:
	add.f32 	%f564, %f555, 0fA87CF0AF;
$L__BB0_49:
	setp.lt.s32 	%p66, %r57, 1;
	@%p66 bra 	$L__BB0_61;
	ld.param.f32 	%f545, [_Z7computefiiffffffffffffffffffffffffffPfS_S_ffffffff_param_38];
	ld.param.f32 	%f544, [_Z7computefiiffffffffffffffffffffffffffPfS_S_ffffffff_param_37];
	ld.param.f32 	%f543, [_Z7computefiiffffffffffffffffffffffffffPfS_S_ffffffff_param_32];
	mul.f32 	%f384, %f98, 0f00000000;
	fma.rn.f32 	%f385, %f543, 0f00000089, %f384;
	cvt.rpi.f32.f32 	%f386, %f385;
	mov.f32 	%f387, 0f80002BF2;
	div.rn.f32 	%f388, %f387, %f386;
	mov.f32 	%f389, 0f5BFA0A3D;
	div.rn.f32 	%f390, %f389, %f388;
	abs.f32 	%f391, %f390;
	setp.gt.f32 	%p67, %f391, 0f3F800000;
	rcp.approx.ftz.f32 	%f392, %f391;
	selp.f32 	%f393, %f392, %f391, %p67;
	mul.f32 	%f394, %f393, %f393;
	fma.rn.f32 	%f395, %f394, 0f3B2090AA, 0fBC6BE14F;
	fma.rn.f32 	%f396, %f395, %f394, 0f3D23397E;
	fma.rn.f32 	%f397, %f396, %f394, 0fBD948A7A;
	fma.rn.f32 	%f398, %f397, %f394, 0f3DD76B21;
	fma.rn.f32 	%f399, %f398, %f394, 0fBE111E88;
	fma.rn.f32 	%f400, %f399, %f394, 0f3E4CAF60;
	fma.rn.f32 	%f401, %f400, %f394, 0fBEAAAA27;
	mul.f32 	%f402, %f394, %f401;
	fma.rn.f32 	%f403, %f402, %f393, %f393;
	neg.f32 	%f404, %f403;
	fma.rn.f32 	%f405, 0f3F6EE581, 0f3FD774EB, %f404;
	selp.f32 	%f406, %f405, %f403, %p67;
	setp.num.f32 	%p68, %f391, %f391;
	copysign.f32 	%f407, %f390, %f406;
	selp.f32 	%f408, %f407, %f406, %p68;
	mov.f32 	%f409, 0fF831F324;
	div.rn.f32 	%f410, %f409, %f408;
	add.f32 	%f411, %f410, 0f7B93930B;
	mov.f32 	%f412, 0f11541DB1;
	div.rn.f32 	%f59, %f412, %f411;
	div.rn.f32 	%f413, %f101, 0f2BAB1F6A;
	div.rn.f32 	%f414, %f413, 0f024FE2A3;
	mul.f32 	%f415, %f100, %f414;
	abs.f32 	%f416, %f415;
	mul.f32 	%f417, %f416, 0f4038AA3B;
	ex2.approx.ftz.f32 	%f418, %f417;
	add.f32 	%f419, %f418, 0f3F800000;
	rcp.approx.ftz.f32 	%f420, %f419;
	fma.rn.f32 	%f421, %f420, 0fC0000000, 0f3F800000;
	setp.ge.f32 	%p69, %f416, 0f41102CB4;
	selp.f32 	%f422, 0f3F800000, %f421, %p69;
	copysign.f32 	%f423, %f415, %f422;
	mul.f32 	%f424, %f415, %f415;
	fma.rn.f32 	%f425, %f424, 0f3C80F082, 0fBD563CAE;
	fma.rn.f32 	%f426, %f425, %f424, 0f3E085941;
	fma.rn.f32 	%f427, %f426, %f424, 0fBEAAA9ED;
	fma.rn.f32 	%f428, %f427, %f424, 0f00000000;
	fma.rn.f32 	%f429, %f428, %f415, %f415;
	setp.ge.f32 	%p70, %f416, 0f3F19999A;
	selp.f32 	%f430, %f423, %f429, %p70;
	add.f32 	%f431, %f99, %f430;
	abs.f32 	%f432, %f431;
	setp.lt.f32 	%p71, %f432, 0f0000058E;
	selp.f32 	%f433, 0f0000058E, %f432, %p71;
	min.f32 	%f434, %f432, 0f0000058E;
	div.rn.f32 	%f435, %f434, %f433;
	mul.f32 	%f436, %f435, %f435;
	fma.rn.f32 	%f437, %f436, 0f3B33710B, 0fBC807748;
	fma.rn.f32 	%f438, %f437, %f436, 0f3D2CDAB2;
	fma.rn.f32 	%f439, %f438, %f436, 0fBD992D10;
	fma.rn.f32 	%f440, %f439, %f436, 0f3DD9EA6C;
	fma.rn.f32 	%f441, %f440, %f436, 0fBE117CB1;
	fma.rn.f32 	%f442, %f441, %f436, 0f3E4CBCE0;
	fma.rn.f32 	%f443, %f442, %f436, 0fBEAAAA7D;
	mul.f32 	%f444, %f436, %f443;
	fma.rn.f32 	%f445, %f444, %f435, %f435;
	neg.f32 	%f446, %f445;
	fma.rn.f32 	%f447, 0f3F6EE581, 0f3FD774EB, %f446;
	selp.f32 	%f448, %f447, %f445, %p71;
	selp.f32 	%f449, 0f3F6EE581, 0f3FEEE581, %p71;
	selp.f32 	%f450, %f445, %f446, %p71;
	mov.b32 	%r125, %f431;
	fma.rn.f32 	%f451, %f449, 0f3FD774EB, %f450;
	setp.lt.s32 	%p72, %r125, 0;
	selp.f32 	%f452, %f451, %f448, %p72;
	add.f32 	%f453, %f432, 0f0000058E;
	setp.eq.f32 	%p73, %f432, 0f0000058E;
	selp.f32 	%f454, 0f4016CBE4, 0f3F490FDB, %p72;
	abs.f32 	%f455, %f453;
	setp.nan.f32 	%p74, %f455, %f455;
	abs.f32 	%f456, %f452;
	selp.f32 	%f457, %f454, %f456, %p73;
	neg.f32 	%f458, %f457;
	selp.f32 	%f60, %f453, %f458, %p74;
	mul.f32 	%f459, %f544, %f545;
	div.rn.f32 	%f61, %f459, %f104;
	and.b32  	%r45, %r57, 7;
	setp.lt.u32 	%p75, %r57, 8;
	mov.b32 	%r147, 0;
	@%p75 bra 	$L__BB0_53;
	and.b32  	%r147, %r57, 2147483640;
	neg.s32 	%r145, %r147;
	add.s64 	%rd72, %rd3, 16;
	add.s64 	%rd71, %rd2, 16;
	add.s64 	%rd70, %rd1, 16;
$L__BB0_52:
	.pragma "nounroll";
	st.global.f32 	[%rd72+-16], %f59;
	st.global.f32 	[%rd71+-16], %f60;
	mov.b32 	%r126, -2147483648;
	st.global.u32 	[%rd70+-16], %r126;
	ld.global.f32 	%f460, [%rd71+-16];
	ld.global.f32 	%f461, [%rd72+-16];
	mul.f32 	%f462, %f460, %f461;
	sub.f32 	%f463, %f462, %f61;
	add.f32 	%f464, %f564, %f463;
	st.global.f32 	[%rd72+-12], %f59;
	st.global.f32 	[%rd71+-12], %f60;
	st.global.u32 	[%rd70+-12], %r126;
	ld.global.f32 	%f465, [%rd71+-12];
	ld.global.f32 	%f466, [%rd72+-12];
	mul.f32 	%f467, %f465, %f466;
	sub.f32 	%f468, %f467, %f61;
	add.f32 	%f469, %f464, %f468;
	st.global.f32 	[%rd72+-8], %f59;
	st.global.f32 	[%rd71+-8], %f60;
	st.global.u32 	[%rd70+-8], %r126;
	ld.global.f32 	%f470, [%rd71+-8];
	ld.global.f32 	%f471, [%rd72+-8];
	mul.f32 	%f472, %f470, %f471;
	sub.f32 	%f473, %f472, %f61;
	add.f32 	%f474, %f469, %f473;
	st.global.f32 	[%rd72+-4], %f59;
	st.global.f32 	[%rd71+-4], %f60;
	st.global.u32 	[%rd70+-4], %r126;
	ld.global.f32 	%f475, [%rd71+-4];
	ld.global.f32 	%f476, [%rd72+-4];
	mul.f32 	%f477, %f475, %f476;
	sub.f32 	%f478, %f477, %f61;
	add.f32 	%f479, %f474, %f478;
	st.global.f32 	[%rd72], %f59;
	st.global.f32 	[%rd71], %f60;
	st.global.u32 	[%rd70], %r126;
	ld.global.f32 	%f480, [%rd71];
	ld.global.f32 	%f481, [%rd72];
	mul.f32 	%f482, %f480, %f481;
	sub.f32 	%f483, %f482, %f61;
	add.f32 	%f484, %f479, %f483;
	st.global.f32 	[%rd72+4], %f59;
	st.global.f32 	[%rd71+4], %f60;
	st.global.u32 	[%rd70+4], %r126;
	ld.global.f32 	%f485, [%rd71+4];
	ld.global.f32 	%f486, [%rd72+4];
	mul.f32 	%f487, %f485, %f486;
	sub.f32 	%f488, %f487, %f61;
	add.f32 	%f489, %f484, %f488;
	st.global.f32 	[%rd72+8], %f59;
	st.global.f32 	[%rd71+8], %f60;
	st.global.u32 	[%rd70+8], %r126;
	ld.global.f32 	%f490, [%rd71+8];
	ld.global.f32 	%f491, [%rd72+8];
	mul.f32 	%f492, %f490, %f491;
	sub.f32 	%f493, %f492, %f61;
	add.f32 	%f494, %f489, %f493;
	st.global.f32 	[%rd72+12], %f59;
	st.global.f32 	[%rd71+12], %f60;
	st.global.u32 	[%rd70+12], %r126;
	ld.global.f32 	%f495, [%rd71+12];
	ld.global.f32 	%f496, [%rd72+12];
	mul.f32 	%f497, %f495, %f496;
	sub.f32 	%f498, %f497, %f61;
	add.f32 	%f564, %f494, %f498;
	add.s32 	%r145, %r145, 8;
	add.s64 	%rd72, %rd72, 32;
	add.s64 	%rd71, %rd71, 32;
	add.s64 	%rd70, %rd70, 32;
	setp.ne.s32 	%p76, %r145, 0;
	@%p76 bra 	$L__BB0_52;
$L__BB0_53:
	setp.eq.s32 	%p77, %r45, 0;
	@%p77 bra 	$L__BB0_61;
	and.b32  	%r51, %r57, 3;
	setp.lt.u32 	%p78, %r45, 4;
	@%p78 bra 	$L__BB0_56;
	mul.wide.u32 	%rd48, %r147, 4;
	add.s64 	%rd49, %rd3, %rd48;
	st.global.f32 	[%rd49], %f59;
	add.s64 	%rd50, %rd2, %rd48;
	st.global.f32 	[%rd50], %f60;
	add.s64 	%rd51, %rd1, %rd48;
	mov.b32 	%r127, -2147483648;
	st.global.u32 	[%rd51], %r127;
	ld.global.f32 	%f500, [%rd50];
	ld.global.f32 	%f501, [%rd49];
	mul.f32 	%f502, %f500, %f501;
	sub.f32 	%f503, %f502, %f61;
	add.f32 	%f504, %f564, %f503;
	st.global.f32 	[%rd49+4], %f59;
	st.global.f32 	[%rd50+4], %f60;
	st.global.u32 	[%rd51+4], %r127;
	ld.global.f32 	%f505, [%rd50+4];
	ld.global.f32 	%f506, [%rd49+4];
	mul.f32 	%f507, %f505, %f506;
	sub.f32 	%f508, %f507, %f61;
	add.f32 	%f509, %f504, %f508;
	st.global.f32 	[%rd49+8], %f59;
	st.global.f32 	[%rd50+8], %f60;
	st.global.u32 	[%rd51+8], %r127;
	ld.global.f32 	%f510, [%rd50+8];
	ld.global.f32 	%f511, [%rd49+8];
	mul.f32 	%f512, %f510, %f511;
	sub.f32 	%f513, %f512, %f61;
	add.f32 	%f514, %f509, %f513;
	st.global.f32 	[%rd49+12], %f59;
	st.global.f32 	[%rd50+12], %f60;
	st.global.u32 	[%rd51+12], %r127;
	ld.global.f32 	%f515, [%rd50+12];
	ld.global.f32 	%f516, [%rd49+12];
	mul.f32 	%f517, %f515, %f516;
	sub.f32 	%f518, %f517, %f61;
	add.f32 	%f564, %f514, %f518;
	add.s32 	%r147, %r147, 4;
$L__BB0_56:
	setp.eq.s32 	%p79, %r51, 0;
	@%p79 bra 	$L__BB0_61;
	setp.eq.s32 	%p80, %r51, 1;
	@%p80 bra 	$L__BB0_59;
	mul.wide.u32 	%rd52, %r147, 4;
	add.s64 	%rd53, %rd3, %rd52;
	st.global.f32 	[%rd53], %f59;
	add.s64 	%rd54, %rd2, %rd52;
	st.global.f32 	[%rd54], %f60;
	add.s64 	%rd55, %rd1, %rd52;
	mov.b32 	%r128, -2147483648;
	st.global.u32 	[%rd55], %r128;
	ld.global.f32 	%f520, [%rd54];
	ld.global.f32 	%f521, [%rd53];
	mul.f32 	%f522, %f520, %f521;
	sub.f32 	%f523, %f522, %f61;
	add.f32 	%f524, %f564, %f523;
	st.global.f32 	[%rd53+4], %f59;
	st.global.f32 	[%rd54+4], %f60;
	st.global.u32 	[%rd55+4], %r128;
	ld.global.f32 	%f525, [%rd54+4];
	ld.global.f32 	%f526, [%rd53+4];
	mul.f32 	%f527, %f525, %f526;
	sub.f32 	%f528, %f527, %f61;
	add.f32 	%f564, %f524, %f528;
	add.s32 	%r147, %r147, 2;
$L__BB0_59:
	and.b32  	%r129, %r57, 1;
	setp.eq.b32 	%p81, %r129, 1;
	not.pred 	%p82, %p81;
	@%p82 bra 	$L__BB0_61;
	mul.wide.u32 	%rd56, %r147, 4;
	add.s64 	%rd57, %rd3, %rd56;
	st.global.f32 	[%rd57], %f59;
	add.s64 	%rd58, %rd2, %rd56;
	st.global.f32 	[%rd58], %f60;
	add.s64 	%rd59, %rd1, %rd56;
	mov.b32 	%r130, -2147483648;
	st.global.u32 	[%rd59], %r130;
	ld.global.f32 	%f529, [%rd58];
	ld.global.f32 	%f530, [%rd57];
	mul.f32 	%f531, %f529, %f530;
	sub.f32 	%f532, %f531, %f61;
	add.f32 	%f564, %f564, %f532;
$L__BB0_61:
	add.u64 	%rd60, %SP, 32;
	add.u64 	%rd61, %SPL, 32;
	cvt.f64.f32 	%fd5, %f564;
	st.local.f64 	[%rd61], %fd5;
	mov.u64 	%rd62, $str;
	cvta.global.u64 	%rd63, %rd62;
	{ // callseq 0, 0
	.param .b64 param0;
	st.param.b64 	[param0], %rd63;
	.param .b64 param1;
	st.param.b64 	[param1], %rd60;
	.param .b32 retval0;
	call.uni (retval0), 
	vprintf, 
	(
	param0, 
	param1
	);
	ld.param.b32 	%r131, [retval0];
	} // callseq 0
	ret;

}


// ===== COMPILED SASS (sm_100) =====

	.target	sm_100

	.elftype	@"ET_EXEC"


//--------------------- .note.nv.tkinfo           --------------------------
	.section	.note.nv.tkinfo,"",@"SHT_NOTE"
	.sectionflags	@"SHF_NOTE_NV_TKINFO"
	.tkinfo
        /*0018*/ 	.word	0x00000002
        /*0030*/ 	.string	""
        /*0030*/ 	.string	"ptxas"
        /*0030*/ 	.string	"Cuda compilation tools, release 13.0, V13.0.88"
        /*0030*/ 	.string	"Build cuda_13.0.r13.0/compiler.36424714_0"
        /*0030*/ 	.string	"-arch sm_100 -m 64 "



//--------------------- .note.nv.cuinfo           --------------------------
	.section	.note.nv.cuinfo,"",@"SHT_NOTE"
	.sectionflags	@"SHF_NOTE_NV_CUINFO"
        /*0018*/ 	.short	0x0002
        /*001a*/ 	.short	0x0064
        /*001c*/ 	.short	0x0082
	.zero		2


//--------------------- .nv.info                  --------------------------
	.section	.nv.info,"",@"SHT_CUDA_INFO"
	.align	4


	//----- nvinfo : EIATTR_REGCOUNT
	.align		4
        /*0000*/ 	.byte	0x04, 0x2f
        /*0002*/ 	.short	(.L_3 - .L_2)
	.align		4
.L_2:
        /*0004*/ 	.word	index@(_Z7computefiiffffffffffffffffffffffffffPfS_S_ffffffff)
        /*0008*/ 	.word	0x00000020


	//----- nvinfo : EIATTR_FRAME_SIZE
	.align		4
.L_3:
        /*000c*/ 	.byte	0x04, 0x11
        /*000e*/ 	.short	(.L_5 - .L_4)
	.align		4
.L_4:
        /*0010*/ 	.word	index@($__internal_1_$__cuda_sm3x_div_rn_noftz_f32_slowpath)
        /*0014*/ 	.word	0x00000028


	//----- nvinfo : EIATTR_FRAME_SIZE
	.align		4
.L_5:
        /*0018*/ 	.byte	0x04, 0x11
        /*001a*/ 	.short	(.L_7 - .L_6)
	.align		4
.L_6:
        /*001c*/ 	.word	index@($__internal_0_$__cuda_sm20_sqrt_rn_f32_slowpath)
        /*0020*/ 	.word	0x00000028


	//----- nvinfo : EIATTR_FRAME_SIZE
	.align		4
.L_7:
        /*0024*/ 	.byte	0x04, 0x11
        /*0026*/ 	.short	(.L_9 - .L_8)
	.align		4
.L_8:
        /*0028*/ 	.word	index@(_Z7computefiiffffffffffffffffffffffffffPfS_S_ffffffff)
        /*002c*/ 	.word	0x00000028


	//----- nvinfo : EIATTR_MIN_STACK_SIZE
	.align		4
.L_9:
        /*0030*/ 	.byte	0x04, 0x12
        /*0032*/ 	.short	(.L_11 - .L_10)
	.align		4
.L_10:
        /*0034*/ 	.word	index@(_Z7computefiiffffffffffffffffffffffffffPfS_S_ffffffff)
        /*0038*/ 	.word	0x00000028
.L_11:


//--------------------- .nv.compat                --------------------------
	.section	.nv.compat,"",@"SHT_CUDA_COMPAT_INFO"
	.align	4
        /*0000*/ 	.byte	0x02, 0x09, 0x00, 0x00, 0x02, 0x02, 0x01, 0x00, 0x02, 0x05, 0x05, 0x00, 0x03, 0x07, 0x01, 0x01
        /*0010*/ 	.byte	0x02, 0x03, 0x00, 0x00, 0x02, 0x06, 0x01, 0x00, 0x04, 0x0b, 0x08, 0x00, 0x01, 0x00, 0x00, 0x00
        /*0020*/ 	.byte	0x00, 0x00, 0x00, 0x00


//--------------------- .nv.info._Z7computefiiffffffffffffffffffffffffffPfS_S_ffffffff --------------------------
	.section	.nv.info._Z7computefiiffffffffffffffffffffffffffPfS_S_ffffffff,"",@"SHT_CUDA_INFO"
	.sectionflags	@""
	.align	4


	//----- nvinfo : EIATTR_CUDA_API_VERSION
	.align		4
        /*0000*/ 	.byte	0x04, 0x37
        /*0002*/ 	.short	(.L_13 - .L_12)
.L_12:
        /*0004*/ 	.word	0x00000082


	//----- nvinfo : EIATTR_KPARAM_INFO
	.align		4
.L_13:
        /*0008*/ 	.byte	0x04, 0x17
        /*000a*/ 	.short	(.L_15 - .L_14)
.L_14:
        /*000c*/ 	.word	0x00000000
        /*0010*/ 	.short	0x0027
        /*0012*/ 	.short	0x00ac
        /*0014*/ 	.byte	0x00, 0xf0, 0x11, 0x00


	//----- nvinfo : EIATTR_KPARAM_INFO
	.align		4
.L_15:
        /*0018*/ 	.byte	0x04, 0x17
        /*001a*/ 	.short	(.L_17 - .L_16)
.L_16:
        /*001c*/ 	.word	0x00000000
        /*0020*/ 	.short	0x0026
        /*0022*/ 	.short	0x00a8
        /*0024*/ 	.byte	0x00, 0xf0, 0x11, 0x00


	//----- nvinfo : EIATTR_KPARAM_INFO
	.align		4
.L_17:
        /*0028*/ 	.byte	0x04, 0x17
        /*002a*/ 	.short	(.L_19 - .L_18)
.L_18:
        /*002c*/ 	.word	0x00000000
        /*0030*/ 	.short	0x0025
        /*0032*/ 	.short	0x00a4
        /*0034*/ 	.byte	0x00, 0xf0, 0x11, 0x00


	//----- nvinfo : EIATTR_KPARAM_INFO
	.align		4
.L_19:
        /*0038*/ 	.byte	0x04, 0x17
        /*003a*/ 	.short	(.L_21 - .L_20)
.L_20:
        /*003c*/ 	.word	0x00000000
        /*0040*/ 	.short	0x0024
        /*0042*/ 	.short	0x00a0
        /*0044*/ 	.byte	0x00, 0xf0, 0x11, 0x00


	//----- nvinfo : EIATTR_KPARAM_INFO
	.align		4
.L_21:
        /*0048*/ 	.byte	0x04, 0x17
        /*004a*/ 	.short	(.L_23 - .L_22)
.L_22:
        /*004c*/ 	.word	0x00000000
        /*0050*/ 	.short	0x0023
        /*0052*/ 	.short	0x009c
        /*0054*/ 	.byte	0x00, 0xf0, 0x11, 0x00


	//----- nvinfo : EIATTR_KPARAM_INFO
	.align		4
.L_23:
        /*0058*/ 	.byte	0x04, 0x17
        /*005a*/ 	.short	(.L_25 - .L_24)
.L_24:
        /*005c*/ 	.word	0x00000000
        /*0060*/ 	.short	0x0022
        /*0062*/ 	.short	0x0098
        /*0064*/ 	.byte	0x00, 0xf0, 0x11, 0x00


	//----- nvinfo : EIATTR_KPARAM_INFO
	.align		4
.L_25:
        /*0068*/ 	.byte	0x04, 0x17
        /*006a*/ 	.short	(.L_27 - .L_26)
.L_26:
        /*006c*/ 	.word	0x00000000
        /*0070*/ 	.short	0x0021
        /*0072*/ 	.short	0x0094
        /*0074*/ 	.byte	0x00, 0xf0, 0x11, 0x00


	//----- nvinfo : EIATTR_KPARAM_INFO
	.align		4
.L_27:
        /*0078*/ 	.byte	0x04, 0x17
        /*007a*/ 	.short	(.L_29 - .L_28)
.L_28:
        /*007c*/ 	.word	0x00000000
        /*0080*/ 	.short	0x0020
        /*0082*/ 	.short	0x0090
        /*0084*/ 	.byte	0x00, 0xf0, 0x11, 0x00


	//----- nvinfo : EIATTR_KPARAM_INFO
	.align		4
.L_29:
        /*0088*/ 	.byte	0x04, 0x17
        /*008a*/ 	.short	(.L_31 - .L_30)
.L_30:
        /*008c*/ 	.word	0x00000000
        /*0090*/ 	.short	0x001f
        /*0092*/ 	.short	0x0088
        /*0094*/ 	.byte	0x00, 0xf5, 0x21, 0x00


	//----- nvinfo : EIATTR_KPARAM_INFO
	.align		4
.L_31:
        /*0098*/ 	.byte	0x04, 0x17
        /*009a*/ 	.short	(.L_33 - .L_32)
.L_32:
        /*009c*/ 	.word	0x00000000
        /*00a0*/ 	.short	0x001e
        /*00a2*/ 	.short	0x0080
        /*00a4*/ 	.byte	0x00, 0xf5, 0x21, 0x00


	//----- nvinfo : EIATTR_KPARAM_INFO
	.align		4
.L_33:
        /*00a8*/ 	.byte	0x04, 0x17
        /*00aa*/ 	.short	(.L_35 - .L_34)
.L_34:
        /*00ac*/ 	.word	0x00000000
        /*00b0*/ 	.short	0x001d
        /*00b2*/ 	.short	0x0078
        /*00b4*/ 	.byte	0x00, 0xf5, 0x21, 0x00


	//----- nvinfo : EIATTR_KPARAM_INFO
	.align		4
.L_35:
        /*00b8*/ 	.byte	0x04, 0x17
        /*00ba*/ 	.short	(.L_37 - .L_36)
.L_36:
        /*00bc*/ 	.word	0x00000000
        /*00c0*/ 	.short	0x001c
        /*00c2*/ 	.short	0x0070
        /*00c4*/ 	.byte	0x00, 0xf0, 0x11, 0x00


	//----- nvinfo : EIATTR_KPARAM_INFO
	.align		4
.L_37:
        /*00c8*/ 	.byte	0x04, 0x17
        /*00ca*/ 	.short	(.L_39 - .L_38)
.L_38:
        /*00cc*/ 	.word	0x00000000
        /*00d0*/ 	.short	0x001b
        /*00d2*/ 	.short	0x006c
        /*00d4*/ 	.byte	0x00, 0xf0, 0x11, 0x00


	//----- nvinfo : EIATTR_KPARAM_INFO
	.align		4
.L_39:
        /*00d8*/ 	.byte	0x04, 0x17
        /*00da*/ 	.short	(.L_41 - .L_40)
.L_40:
        /*00dc*/ 	.word	0x00000000
        /*00e0*/ 	.short	0x001a
        /*00e2*/ 	.short	0x0068
        /*00e4*/ 	.byte	0x00, 0xf0, 0x11, 0x00


	//----- nvinfo : EIATTR_KPARAM_INFO
	.align		4
.L_41:
        /*00e8*/ 	.byte	0x04, 0x17
        /*00ea*/ 	.short	(.L_43 - .L_42)
.L_42:
        /*00ec*/ 	.word	0x00000000
        /*00f0*/ 	.short	0x0019
        /*00f2*/ 	.short	0x0064
        /*00f4*/ 	.byte	0x00, 0xf0, 0x11, 0x00


	//----- nvinfo : EIATTR_KPARAM_INFO
	.align		4
.L_43:
        /*00f8*/ 	.byte	0x04, 0x17
        /*00fa*/ 	.short	(.L_45 - .L_44)
.L_44:
        /*00fc*/ 	.word	0x00000000
        /*0100*/ 	.short	0x0018
        /*0102*/ 	.short	0x0060
        /*0104*/ 	.byte	0x00, 0xf0, 0x11, 0x00


	//----- nvinfo : EIATTR_KPARAM_INFO
	.align		4
.L_45:
        /*0108*/ 	.byte	0x04, 0x17
        /*010a*/ 	.short	(.L_47 - .L_46)
.L_46:
        /*010c*/ 	.word	0x00000000
        /*0110*/ 	.short	0x0017
        /*0112*/ 	.short	0x005c
        /*0114*/ 	.byte	0x00, 0xf0, 0x11, 0x00


	//----- nvinfo : EIATTR_KPARAM_INFO
	.align		4
.L_47:
        /*0118*/ 	.byte	0x04, 0x17
        /*011a*/ 	.short	(.L_49 - .L_48)
.L_48:
        /*011c*/ 	.word	0x00000000
        /*0120*/ 	.short	0x0016
        /*0122*/ 	.short	0x0058
        /*0124*/ 	.byte	0x00, 0xf0, 0x11, 0x00


	//----- nvinfo : EIATTR_KPARAM_INFO
	.align		4
.L_49:
        /*0128*/ 	.byte	0x04, 0x17
        /*012a*/ 	.short	(.L_51 - .L_50)
.L_50:
        /*012c*/ 	.word	0x00000000
        /*0130*/ 	.short	0x0015
        /*0132*/ 	.short	0x0054
        /*0134*/ 	.byte	0x00, 0xf0, 0x11, 0x00


	//----- nvinfo : EIATTR_KPARAM_INFO
	.align		4
.L_51:
        /*0138*/ 	.byte	0x04, 0x17
        /*013a*/ 	.short	(.L_53 - .L_52)
.L_52:
        /*013c*/ 	.word	0x00000000
        /*0140*/ 	.short	0x0014
        /*0142*/ 	.short	0x0050
        /*0144*/ 	.byte	0x00, 0xf0, 0x11, 0x00


	//----- nvinfo : EIATTR_KPARAM_INFO
	.align		4
.L_53:
        /*0148*/ 	.byte	0x04, 0x17
        /*014a*/ 	.short	(.L_55 - .L_54)
.L_54:
        /*014c*/ 	.word	0x00000000
        /*0150*/ 	.short	0x0013
        /*0152*/ 	.short	0x004c
        /*0154*/ 	.byte	0x00, 0xf0, 0x11, 0x00


	//----- nvinfo : EIATTR_KPARAM_INFO
	.align		4
.L_55:
        /*0158*/ 	.byte	0x04, 0x17
        /*015a*/ 	.short	(.L_57 - .L_56)
.L_56:
        /*015c*/ 	.word	0x00000000
        /*0160*/ 	.short	0x0012
        /*0162*/ 	.short	0x0048
        /*0164*/ 	.byte	0x00, 0xf0, 0x11, 0x00


	//----- nvinfo : EIATTR_KPARAM_INFO
	.align		4
.L_57:
        /*0168*/ 	.byte	0x04, 0x17
        /*016a*/ 	.short	(.L_59 - .L_58)
.L_58:
        /*016c*/ 	.word	0x00000000
        /*0170*/ 	.short	0x0011
        /*0172*/ 	.short	0x0044
        /*0174*/ 	.byte	0x00, 0xf0, 0x11, 0x00


	//----- nvinfo : EIATTR_KPARAM_INFO
	.align		4
.L_59:
        /*0178*/ 	.byte	0x04, 0x17
        /*017a*/ 	.short	(.L_61 - .L_60)
.L_60:
        /*017c*/ 	.word	0x00000000
        /*0180*/ 	.short	0x0010
        /*0182*/ 	.short	0x0040
        /*0184*/ 	.byte	0x00, 0xf0, 0x11, 0x00


	//----- nvinfo : EIATTR_KPARAM_INFO
	.align		4
.L_61:
        /*0188*/ 	.byte	0x04, 0x17
        /*018a*/ 	.short	(.L_63 - .L_62)
.L_62:
        /*018c*/ 	.word	0x00000000
        /*0190*/ 	.short	0x000f
        /*0192*/ 	.short	0x003c
        /*0194*/ 	.byte	0x00, 0xf0, 0x11, 0x00


	//----- nvinfo : EIATTR_KPARAM_INFO
	.align		4
.L_63:
        /*0198*/ 	.byte	0x04, 0x17
        /*019a*/ 	.short	(.L_65 - .L_64)
.L_64:
        /*019c*/ 	.word	0x00000000
        /*01a0*/ 	.short	0x000e
        /*01a2*/ 	.short	0x0038
        /*01a4*/ 	.byte	0x00, 0xf0, 0x11, 0x00


	//----- nvinfo : EIATTR_KPARAM_INFO
	.align		4
.L_65:
        /*01a8*/ 	.byte	0x04, 0x17
        /*01aa*/ 	.short	(.L_67 - .L_66)
.L_66:
        /*01ac*/ 	.word	0x00000000
        /*01b0*/ 	.short	0x000d
        /*01b2*/ 	.short	0x0034
        /*01b4*/ 	.byte	0x00, 0xf0, 0x11, 0x00


	//----- nvinfo : EIATTR_KPARAM_INFO
	.align		4
.L_67:
        /*01b8*/ 	.byte	0x04, 0x17
        /*01ba*/ 	.short	(.L_69 - .L_68)
.L_68:
        /*01bc*/ 	.word	0x00000000
        /*01c0*/ 	.short	0x000c
        /*01c2*/ 	.short	0x0030
        /*01c4*/ 	.byte	0x00, 0xf0, 0x11, 0x00


	//----- nvinfo : EIATTR_KPARAM_INFO
	.align		4
.L_69:
        /*01c8*/ 	.byte	0x04, 0x17
        /*01ca*/ 	.short	(.L_71 - .L_70)
.L_70:
        /*01cc*/ 	.word	0x00000000
        /*01d0*/ 	.short	0x000b
        /*01d2*/ 	.short	0x002c
        /*01d4*/ 	.byte	0x00, 0xf0, 0x11, 0x00


	//----- nvinfo : EIATTR_KPARAM_INFO
	.align		4
.L_71:
        /*01d8*/ 	.byte	0x04, 0x17
        /*01da*/ 	.short	(.L_73 - .L_72)
.L_72:
        /*01dc*/ 	.word	0x00000000
        /*01e0*/ 	.short	0x000a
        /*01e2*/ 	.short	0x0028
        /*01e4*/ 	.byte	0x00, 0xf0, 0x11, 0x00


	//----- nvinfo : EIATTR_KPARAM_INFO
	.align		4
.L_73:
        /*01e8*/ 	.byte	0x04, 0x17
        /*01ea*/ 	.short	(.L_75 - .L_74)
.L_74:
        /*01ec*/ 	.word	0x00000000
        /*01f0*/ 	.short	0x0009
        /*01f2*/ 	.short	0x0024
        /*01f4*/ 	.byte	0x00, 0xf0, 0x11, 0x00


	//----- nvinfo : EIATTR_KPARAM_INFO
	.align		4
.L_75:
        /*01f8*/ 	.byte	0x04, 0x17
        /*01fa*/ 	.short	(.L_77 - .L_76)
.L_76:
        /*01fc*/ 	.word	0x00000000
        /*0200*/ 	.short	0x0008
        /*0202*/ 	.short	0x0020
        /*0204*/ 	.byte	0x00, 0xf0, 0x11, 0x00


	//----- nvinfo : EIATTR_KPARAM_INFO
	.align		4
.L_77:
        /*0208*/ 	.byte	0x04, 0x17
        /*020a*/ 	.short	(.L_79 - .L_78)
.L_78:
        /*020c*/ 	.word	0x00000000
        /*0210*/ 	.short	0x0007
        /*0212*/ 	.short	0x001c
        /*0214*/ 	.byte	0x00, 0xf0, 0x11, 0x00


	//----- nvinfo : EIATTR_KPARAM_INFO
	.align		4
.L_79:
        /*0218*/ 	.byte	0x04, 0x17
        /*021a*/ 	.short	(.L_81 - .L_80)
.L_80:
        /*021c*/ 	.word	0x00000000
        /*0220*/ 	.short	0x0006
        /*0222*/ 	.short	0x0018
        /*0224*/ 	.byte	0x00, 0xf0, 0x11, 0x00


	//----- nvinfo : EIATTR_KPARAM_INFO
	.align		4
.L_81:
        /*0228*/ 	.byte	0x04, 0x17
        /*022a*/ 	.short	(.L_83 - .L_82)
.L_82:
        /*022c*/ 	.word	0x00000000
        /*0230*/ 	.short	0x0005
        /*0232*/ 	.short	0x0014
        /*0234*/ 	.byte	0x00, 0xf0, 0x11, 0x00


	//----- nvinfo : EIATTR_KPARAM_INFO
	.align		4
.L_83:
        /*0238*/ 	.byte	0x04, 0x17
        /*023a*/ 	.short	(.L_85 - .L_84)
.L_84:
        /*023c*/ 	.word	0x00000000
        /*0240*/ 	.short	0x0004
        /*0242*/ 	.short	0x0010
        /*0244*/ 	.byte	0x00, 0xf0, 0x11, 0x00


	//----- nvinfo : EIATTR_KPARAM_INFO
	.align		4
.L_85:
        /*0248*/ 	.byte	0x04, 0x17
        /*024a*/ 	.short	(.L_87 - .L_86)
.L_86:
        /*024c*/ 	.word	0x00000000
        /*0250*/ 	.short	0x0003
        /*0252*/ 	.short	0x000c
        /*0254*/ 	.byte	0x00, 0xf0, 0x11, 0x00


	//----- nvinfo : EIATTR_KPARAM_INFO
	.align		4
.L_87:
        /*0258*/ 	.byte	0x04, 0x17
        /*025a*/ 	.short	(.L_89 - .L_88)
.L_88:
        /*025c*/ 	.word	0x00000000
        /*0260*/ 	.short	0x0002
        /*0262*/ 	.short	0x0008
        /*0264*/ 	.byte	0x00, 0xf0, 0x11, 0x00


	//----- nvinfo : EIATTR_KPARAM_INFO
	.align		4
.L_89:
        /*0268*/ 	.byte	0x04, 0x17
        /*026a*/ 	.short	(.L_91 - .L_90)
.L_90:
        /*026c*/ 	.word	0x00000000
        /*0270*/ 	.short	0x0001
        /*0272*/ 	.short	0x0004
        /*0274*/ 	.byte	0x00, 0xf0, 0x11, 0x00


	//----- nvinfo : EIATTR_KPARAM_INFO
	.align		4
.L_91:
        /*0278*/ 	.byte	0x04, 0x17
        /*027a*/ 	.short	(.L_93 - .L_92)
.L_92:
        /*027c*/ 	.word	0x00000000
        /*0280*/ 	.short	0x0000
        /*0282*/ 	.short	0x0000
        /*0284*/ 	.byte	0x00, 0xf0, 0x11, 0x00


	//----- nvinfo : EIATTR_SPARSE_MMA_MASK
	.align		4
.L_93:
        /*0288*/ 	.byte	0x03, 0x50
        /*028a*/ 	.short	0x0000


	//----- nvinfo : EIATTR_MAXREG_COUNT
	.align		4
        /*028c*/ 	.byte	0x03, 0x1b
        /*028e*/ 	.short	0x00ff


	//----- nvinfo : EIATTR_EXTERNS
	.align		4
        /*0290*/ 	.byte	0x04, 0x0f
        /*0292*/ 	.short	(.L_95 - .L_94)


	//   ....[0]....
	.align		4
.L_94:
        /*0294*/ 	.word	index@(vprintf)


	//----- nvinfo : EIATTR_MERCURY_ISA_VERSION
	.align		4
.L_95:
        /*0298*/ 	.byte	0x03, 0x5f
        /*029a*/ 	.short	0x0101


	//----- nvinfo : EIATTR_VRC_CTA_INIT_COUNT
	.align		4
        /*029c*/ 	.byte	0x02, 0x4a
	.zero		1
	.zero		1


	//----- nvinfo : EIATTR_SYSCALL_OFFSETS
	.align		4
        /*02a0*/ 	.byte	0x04, 0x46
        /*02a2*/ 	.short	(.L_97 - .L_96)


	//   ....[0]....
.L_96:
        /*02a4*/ 	.word	0x00004280


	//----- nvinfo : EIATTR_EXIT_INSTR_OFFSETS
	.align		4
.L_97:
        /*02a8*/ 	.byte	0x04, 0x1c
        /*02aa*/ 	.short	(.L_99 - .L_98)


	//   ....[0]....
.L_98:
        /*02ac*/ 	.word	0x00004290


	//----- nvinfo : EIATTR_CRS_STACK_SIZE
	.align		4
.L_99:
        /*02b0*/ 	.byte	0x04, 0x1e
        /*02b2*/ 	.short	(.L_101 - .L_100)
.L_100:
        /*02b4*/ 	.word	0x00000000


	//----- nvinfo : EIATTR_CBANK_PARAM_SIZE
	.align		4
.L_101:
        /*02b8*/ 	.byte	0x03, 0x19
        /*02ba*/ 	.short	0x00b0


	//----- nvinfo : EIATTR_PARAM_CBANK
	.align		4
        /*02bc*/ 	.byte	0x04, 0x0a
        /*02be*/ 	.short	(.L_103 - .L_102)
	.align		4
.L_102:
        /*02c0*/ 	.word	index@(.nv.constant0._Z7computefiiffffffffffffffffffffffffffPfS_S_ffffffff)
        /*02c4*/ 	.short	0x0380
        /*02c6*/ 	.short	0x00b0


	//----- nvinfo : EIATTR_SW_WAR
	.align		4
.L_103:
        /*02c8*/ 	.byte	0x04, 0x36
        /*02ca*/ 	.short	(.L_105 - .L_104)
.L_104:
        /*02cc*/ 	.word	0x00000008
.L_105:


//--------------------- .nv.callgraph             --------------------------
	.section	.nv.callgraph,"",@"SHT_CUDA_CALLGRAPH"
	.align	4
	.sectionentsize	8
	.align		4
        /*0000*/ 	.word	0x00000000
	.align		4
        /*0004*/ 	.word	0xffffffff
	.align		4
        /*0008*/ 	.word	index@(_Z7computefiiffffffffffffffffffffffffffPfS_S_ffffffff)
	.align		4
        /*000c*/ 	.word	index@(vprintf)
	.align		4
        /*0010*/ 	.word	0x00000000
	.align		4
        /*0014*/ 	.word	0xfffffffe
	.align		4
        /*0018*/ 	.word	0x00000000
	.align		4
        /*001c*/ 	.word	0xfffffffd
	.align		4
        /*0020*/ 	.word	0x00000000
	.align		4
        /*0024*/ 	.word	0xfffffffc


//--------------------- .nv.constant4             --------------------------
	.section	.nv.constant4,"a",@progbits
	.align	8
	.align		8
.nv.constant4:
        /*0000*/ 	.dword	vprintf
	.align		8
        /*0008*/ 	.dword	$str
	.align		8
        /*0010*/ 	.dword	__cudart_i2opi_f


//--------------------- .text._Z7computefiiffffffffffffffffffffffffffPfS_S_ffffffff --------------------------
	.section	.text._Z7computefiiffffffffffffffffffffffffffPfS_S_ffffffff,"ax",@progbits
	.align	128
        .global         _Z7computefiiffffffffffffffffffffffffffPfS_S_ffffffff
        .type           _Z7computefiiffffffffffffffffffffffffffPfS_S_ffffffff,@function
        .size           _Z7computefiiffffffffffffffffffffffffffPfS_S_ffffffff,(.L_x_78 - _Z7computefiiffffffffffffffffffffffffffPfS_S_ffffffff)
        .other          _Z7computefiiffffffffffffffffffffffffffPfS_S_ffffffff,@"STO_CUDA_ENTRY STV_DEFAULT"
_Z7computefiiffffffffffffffffffffffffffPfS_S_ffffffff:
.text._Z7computefiiffffffffffffffffffffffffffPfS_S_ffffffff:
[----:B------:R-:W0:Y:S08]  /*0000*/  LDC R1, c[0x0][0x37c] ;  /* 0x0000df00ff017b82 */ /* 0x000e300000000800 */
[----:B------:R-:W1:Y:S01]  /*0010*/  LDC R0, c[0x0][0x390] ;  /* 0x0000e400ff007b82 */ /* 0x000e620000000800 */
[----:B------:R-:W1:Y:S01]  /*0020*/  LDCU UR4, c[0x0][0x38c] ;  /* 0x00007180ff0477ac */ /* 0x000e620008000800 */
[----:B------:R-:W-:Y:S01]  /*0030*/  HFMA2 R5, -RZ, RZ, 232.625, -52000 ;  /* 0x5b45fa59ff057431 */ /* 0x000fe200000001ff */
[----:B------:R-:W-:Y:S01]  /*0040*/  MOV R2, 0x23a5836f ;  /* 0x23a5836f00027802 */ /* 0x000fe20000000f00 */
[----:B------:R-:W2:Y:S01]  /*0050*/  LDCU UR19, c[0x0][0x2fc] ;  /* 0x00005f80ff1377ac */ /* 0x000ea20008000800 */
[----:B0-----:R-:W-:-:S03]  /*0060*/  IADD3 R1, PT, PT, R1, -0x28, RZ ;  /* 0xffffffd801017810 */ /* 0x001fc60007ffe0ff */
[----:B------:R-:W0:Y:S01]  /*0070*/  LDC R6, c[0x0][0x2f8] ;  /* 0x0000be00ff067b82 */ /* 0x000e220000000800 */
[----:B------:R-:W-:-:S04]  /*0080*/  FFMA R2, R5, -R2, 1 ;  /* 0x3f80000005027423 */ /* 0x000fc80000000802 */
[----:B------:R-:W-:Y:S01]  /*0090*/  FFMA R5, R2, R5, 5.57258305710325760000e+16 ;  /* 0x5b45fa5902057423 */ /* 0x000fe20000000005 */
[----:B-1----:R-:W-:-:S04]  /*00a0*/  FMUL R0, R0, UR4 ;  /* 0x0000000400007c20 */ /* 0x002fc80008400000 */
[----:B------:R-:W1:Y:S01]  /*00b0*/  FCHK P0, R0, 1.7945000138151966605e-17 ;  /* 0x23a5836f00007902 */ /* 0x000e620000000000 */
[----:B------:R-:W-:-:S04]  /*00c0*/  FFMA R2, R0, R5, RZ ;  /* 0x0000000500027223 */ /* 0x000fc800000000ff */
[----:B------:R-:W-:-:S04]  /*00d0*/  FFMA R3, R2, -1.7945000138151966605e-17, R0 ;  /* 0xa3a5836f02037823 */ /* 0x000fc80000000000 */
[----:B------:R-:W-:Y:S01]  /*00e0*/  FFMA R5, R5, R3, R2 ;  /* 0x0000000305057223 */ /* 0x000fe20000000002 */
[----:B-12---:R-:W-:Y:S06]  /*00f0*/  @!P0 BRA `(.L_x_0) ;  /* 0x0000000000148947 */ /* 0x006fec0003800000 */
[----:B------:R-:W-:Y:S02]  /*0100*/  MOV R2, R0 ;  /* 0x0000000000027202 */ /* 0x000fe40000000f00 */
[----:B------:R-:W-:Y:S02]  /*0110*/  MOV R3, 0x23a5836f ;  /* 0x23a5836f00037802 */ /* 0x000fe40000000f00 */
[----:B------:R-:W-:-:S07]  /*0120*/  MOV R8, 0x140 ;  /* 0x0000014000087802 */ /* 0x000fce0000000f00 */
[----:B0-----:R-:W-:Y:S05]  /*0130*/  CALL.REL.NOINC `($__internal_1_$__cuda_sm3x_div_rn_noftz_f32_slowpath) ;  /* 0x0000004000b47944 */ /* 0x001fea0003c00000 */
[----:B------:R-:W-:-:S07]  /*0140*/  MOV R5, R2 ;  /* 0x0000000200057202 */ /* 0x000fce0000000f00 */
.L_x_0:
[C---:B------:R-:W-:Y:S01]  /*0150*/  FMUL R0, R5.reuse, 0.63661974668502807617 ;  /* 0x3f22f98305007820 */ /* 0x040fe20000400000 */
[----:B------:R-:W-:Y:S01]  /*0160*/  FSETP.GE.AND P0, PT, |R5|, 105615, PT ;  /* 0x47ce47800500780b */ /* 0x000fe20003f06200 */
[----:B------:R-:W1:Y:S01]  /*0170*/  LDCU.64 UR16, c[0x0][0x358] ;  /* 0x00006b00ff1077ac */ /* 0x000e620008000a00 */
[----:B------:R-:W-:Y:S03]  /*0180*/  BSSY.RECONVERGENT B0, `(.L_x_1) ;  /* 0x000003e000007945 */ /* 0x000fe60003800200 */
[----:B------:R-:W2:Y:S02]  /*0190*/  F2I.NTZ R0, R0 ;  /* 0x0000000000007305 */ /* 0x000ea40000203100 */
[----:B--2---:R-:W-:-:S05]  /*01a0*/  I2FP.F32.S32 R2, R0 ;  /* 0x0000000000027245 */ /* 0x004fca0000201400 */
[----:B------:R-:W-:-:S04]  /*01b0*/  FFMA R3, R2, -1.5707962512969970703, R5 ;  /* 0xbfc90fda02037823 */ /* 0x000fc80000000005 */
[----:B------:R-:W-:-:S04]  /*01c0*/  FFMA R3, R2, -7.5497894158615963534e-08, R3 ;  /* 0xb3a2216802037823 */ /* 0x000fc80000000003 */
[----:B------:R-:W-:Y:S01]  /*01d0*/  FFMA R2, R2, -5.3903029534742383927e-15, R3 ;  /* 0xa7c234c502027823 */ /* 0x000fe20000000003 */
[----:B-1----:R-:W-:Y:S06]  /*01e0*/  @!P0 BRA `(.L_x_2) ;  /* 0x0000000000dc8947 */ /* 0x002fec0003800000 */
[----:B------:R-:W-:-:S13]  /*01f0*/  FSETP.NEU.AND P0, PT, |R5|, +INF , PT ;  /* 0x7f8000000500780b */ /* 0x000fda0003f0d200 */
[----:B------:R-:W-:Y:S01]  /*0200*/  @!P0 FMUL R2, RZ, R5 ;  /* 0x00000005ff028220 */ /* 0x000fe20000400000 */
[----:B------:R-:W-:Y:S01]  /*0210*/  @!P0 IMAD.MOV.U32 R0, RZ, RZ, RZ ;  /* 0x000000ffff008224 */ /* 0x000fe200078e00ff */
[----:B------:R-:W-:Y:S06]  /*0220*/  @!P0 BRA `(.L_x_2) ;  /* 0x0000000000cc8947 */ /* 0x000fec0003800000 */
[----:B------:R-:W-:Y:S01]  /*0230*/  SHF.L.U32 R2, R5, 0x8, RZ ;  /* 0x0000000805027819 */ /* 0x000fe200000006ff */
[----:B------:R-:W-:Y:S01]  /*0240*/  HFMA2 R8, -RZ, RZ, 0, 0 ;  /* 0x00000000ff087431 */ /* 0x000fe200000001ff */
[----:B------:R-:W-:Y:S01]  /*0250*/  MOV R0, R1 ;  /* 0x0000000100007202 */ /* 0x000fe20000000f00 */
[----:B------:R-:W1:Y:S01]  /*0260*/  LDCU.64 UR6, c[0x4][0x10] ;  /* 0x01000200ff0677ac */ /* 0x000e620008000a00 */
[----:B------:R-:W-:Y:S01]  /*0270*/  LOP3.LUT R9, R2, 0x80000000, RZ, 0xfc, !PT ;  /* 0x8000000002097812 */ /* 0x000fe200078efcff */
[----:B------:R-:W-:Y:S01]  /*0280*/  UMOV UR5, URZ ;  /* 0x000000ff00057c82 */ /* 0x000fe20008000000 */
[----:B------:R-:W-:-:S05]  /*0290*/  UMOV UR4, URZ ;  /* 0x000000ff00047c82 */ /* 0x000fca0008000000 */
.L_x_3:
[----:B-1----:R-:W-:Y:S02]  /*02a0*/  MOV R10, UR6 ;  /* 0x00000006000a7c02 */ /* 0x002fe40008000f00 */
[----:B------:R-:W-:-:S05]  /*02b0*/  MOV R11, UR7 ;  /* 0x00000007000b7c02 */ /* 0x000fca0008000f00 */
[----:B------:R-:W2:Y:S01]  /*02c0*/  LDG.E.CONSTANT R2, desc[UR16][R10.64] ;  /* 0x000000100a027981 */ /* 0x000ea2000c1e9900 */
[----:B------:R-:W-:Y:S02]  /*02d0*/  UIADD3 UR6, UP0, UPT, UR6, 0x4, URZ ;  /* 0x0000000406067890 */ /* 0x000fe4000ff1e0ff */
[----:B------:R-:W-:Y:S02]  /*02e0*/  UIADD3 UR4, UPT, UPT, UR4, 0x1, URZ ;  /* 0x0000000104047890 */ /* 0x000fe4000fffe0ff */
[----:B------:R-:W-:Y:S02]  /*02f0*/  UIADD3.X UR7, UPT, UPT, URZ, UR7, URZ, UP0, !UPT ;  /* 0x00000007ff077290 */ /* 0x000fe400087fe4ff */
[----:B------:R-:W-:Y:S01]  /*0300*/  UISETP.NE.AND UP0, UPT, UR4, 0x6, UPT ;  /* 0x000000060400788c */ /* 0x000fe2000bf05270 */
[----:B--2---:R-:W-:-:S03]  /*0310*/  IMAD.WIDE.U32 R2, R2, R9, RZ ;  /* 0x0000000902027225 */ /* 0x004fc600078e00ff */
[----:B------:R-:W-:-:S04]  /*0320*/  IADD3 R7, P0, PT, R2, R8, RZ ;  /* 0x0000000802077210 */ /* 0x000fc80007f1e0ff */
[----:B------:R-:W-:Y:S01]  /*0330*/  IADD3.X R8, PT, PT, R3, UR5, RZ, P0, !PT ;  /* 0x0000000503087c10 */ /* 0x000fe200087fe4ff */
[----:B------:R1:W-:Y:S02]  /*0340*/  STL [R0], R7 ;  /* 0x0000000700007387 */ /* 0x0003e40000100800 */
[----:B-1----:R-:W-:Y:S01]  /*0350*/  VIADD R0, R0, 0x4 ;  /* 0x0000000400007836 */ /* 0x002fe20000000000 */
[----:B------:R-:W-:Y:S06]  /*0360*/  BRA.U UP0, `(.L_x_3) ;  /* 0xfffffffd00cc7547 */ /* 0x000fec000b83ffff */
[----:B------:R-:W-:Y:S01]  /*0370*/  SHF.R.U32.HI R4, RZ, 0x17, R5 ;  /* 0x00000017ff047819 */ /* 0x000fe20000011605 */
[----:B------:R1:W-:Y:S03]  /*0380*/  STL [R1+0x18], R8 ;  /* 0x0000180801007387 */ /* 0x0003e60000100800 */
[C---:B------:R-:W-:Y:S02]  /*0390*/  LOP3.LUT R0, R4.reuse, 0xe0, RZ, 0xc0, !PT ;  /* 0x000000e004007812 */ /* 0x040fe400078ec0ff */
[----:B------:R-:W-:Y:S02]  /*03a0*/  LOP3.LUT P0, RZ, R4, 0x1f, RZ, 0xc0, !PT ;  /* 0x0000001f04ff7812 */ /* 0x000fe4000780c0ff */
[----:B------:R-:W-:-:S04]  /*03b0*/  IADD3 R0, PT, PT, R0, -0x80, RZ ;  /* 0xffffff8000007810 */ /* 0x000fc80007ffe0ff */
[----:B------:R-:W-:-:S05]  /*03c0*/  SHF.R.U32.HI R0, RZ, 0x5, R0 ;  /* 0x00000005ff007819 */ /* 0x000fca0000011600 */
[----:B------:R-:W-:-:S05]  /*03d0*/  IMAD R7, R0, -0x4, R1 ;  /* 0xfffffffc00077824 */ /* 0x000fca00078e0201 */
[----:B------:R-:W2:Y:S04]  /*03e0*/  LDL R0, [R7+0x18] ;  /* 0x0000180007007983 */ /* 0x000ea80000100800 */
[----:B------:R-:W2:Y:S04]  /*03f0*/  LDL R3, [R7+0x14] ;  /* 0x0000140007037983 */ /* 0x000ea80000100800 */
[----:B------:R-:W3:Y:S01]  /*0400*/  @P0 LDL R2, [R7+0x10] ;  /* 0x0000100007020983 */ /* 0x000ee20000100800 */
[----:B------:R-:W-:Y:S01]  /*0410*/  LOP3.LUT R4, R4, 0x1f, RZ, 0xc0, !PT ;  /* 0x0000001f04047812 */ /* 0x000fe200078ec0ff */
[----:B------:R-:W-:Y:S01]  /*0420*/  UMOV UR4, 0x54442d19 ;  /* 0x54442d1900047882 */ /* 0x000fe20000000000 */
[----:B------:R-:W-:-:S02]  /*0430*/  UMOV UR5, 0x3bf921fb ;  /* 0x3bf921fb00057882 */ /* 0x000fc40000000000 */
[-C--:B--2---:R-:W-:Y:S02]  /*0440*/  @P0 SHF.L.W.U32.HI R0, R3, R4.reuse, R0 ;  /* 0x0000000403000219 */ /* 0x084fe40000010e00 */
[----:B---3--:R-:W-:Y:S02]  /*0450*/  @P0 SHF.L.W.U32.HI R3, R2, R4, R3 ;  /* 0x0000000402030219 */ /* 0x008fe40000010e03 */
[----:B------:R-:W-:Y:S02]  /*0460*/  ISETP.GE.AND P0, PT, R5, RZ, PT ;  /* 0x000000ff0500720c */ /* 0x000fe40003f06270 */
[C---:B------:R-:W-:Y:S02]  /*0470*/  SHF.L.W.U32.HI R2, R3.reuse, 0x2, R0 ;  /* 0x0000000203027819 */ /* 0x040fe40000010e00 */
[----:B------:R-:W-:Y:S02]  /*0480*/  SHF.L.U32 R3, R3, 0x2, RZ ;  /* 0x0000000203037819 */ /* 0x000fe400000006ff */
[----:B------:R-:W-:-:S02]  /*0490*/  SHF.R.S32.HI R4, RZ, 0x1f, R2 ;  /* 0x0000001fff047819 */ /* 0x000fc40000011402 */
[----:B------:R-:W-:Y:S02]  /*04a0*/  LOP3.LUT R5, R2, R5, RZ, 0x3c, !PT ;  /* 0x0000000502057212 */ /* 0x000fe400078e3cff */
[C---:B------:R-:W-:Y:S02]  /*04b0*/  LOP3.LUT R10, R4.reuse, R3, RZ, 0x3c, !PT ;  /* 0x00000003040a7212 */ /* 0x040fe400078e3cff */
[----:B------:R-:W-:Y:S02]  /*04c0*/  LOP3.LUT R11, R4, R2, RZ, 0x3c, !PT ;  /* 0x00000002040b7212 */ /* 0x000fe400078e3cff */
[----:B------:R-:W-:Y:S02]  /*04d0*/  SHF.R.U32.HI R3, RZ, 0x1e, R0 ;  /* 0x0000001eff037819 */ /* 0x000fe40000011600 */
[----:B------:R-:W-:Y:S02]  /*04e0*/  ISETP.GE.AND P1, PT, R5, RZ, PT ;  /* 0x000000ff0500720c */ /* 0x000fe40003f26270 */
[----:B------:R-:W1:Y:S01]  /*04f0*/  I2F.F64.S64 R10, R10 ;  /* 0x0000000a000a7312 */ /* 0x000e620000301c00 */
[----:B------:R-:W-:-:S04]  /*0500*/  LEA.HI R0, R2, R3, RZ, 0x1 ;  /* 0x0000000302007211 */ /* 0x000fc800078f08ff */
[----:B------:R-:W-:-:S04]  /*0510*/  IADD3 R2, PT, PT, -R0, RZ, RZ ;  /* 0x000000ff00027210 */ /* 0x000fc80007ffe1ff */
[----:B------:R-:W-:Y:S01]  /*0520*/  @!P0 MOV R0, R2 ;  /* 0x0000000200008202 */ /* 0x000fe20000000f00 */
[----:B-1----:R-:W-:-:S10]  /*0530*/  DMUL R8, R10, UR4 ;  /* 0x000000040a087c28 */ /* 0x002fd40008000000 */
[----:B------:R-:W1:Y:S02]  /*0540*/  F2F.F32.F64 R8, R8 ;  /* 0x0000000800087310 */ /* 0x000e640000301000 */
[----:B-1----:R-:W-:-:S07]  /*0550*/  FSEL R2, -R8, R8, !P1 ;  /* 0x0000000808027208 */ /* 0x002fce0004800100 */
.L_x_2:
[----:B------:R-:W-:Y:S05]  /*0560*/  BSYNC.RECONVERGENT B0 ;  /* 0x0000000000007941 */ /* 0x000fea0003800200 */
.L_x_1:
[----:B------:R-:W-:Y:S01]  /*0570*/  HFMA2 R5, -RZ, RZ, 0.487060546875, -0.0625 ;  /* 0x37cbac00ff057431 */ /* 0x000fe200000001ff */
[----:B------:R-:W-:Y:S01]  /*0580*/  LOP3.LUT R7, R0, 0x1, RZ, 0xc0, !PT ;  /* 0x0000000100077812 */ /* 0x000fe200078ec0ff */
[----:B------:R-:W-:Y:S01]  /*0590*/  FMUL R3, R2, R2 ;  /* 0x0000000202037220 */ /* 0x000fe20000400000 */
[----:B------:R-:W-:Y:S01]  /*05a0*/  MOV R9, 0x3effffff ;  /* 0x3effffff00097802 */ /* 0x000fe20000000f00 */
[----:B------:R-:W-:Y:S01]  /*05b0*/  BSSY.RECONVERGENT B0, `(.L_x_4) ;  /* 0x0000067000007945 */ /* 0x000fe20003800200 */
[----:B------:R-:W-:Y:S01]  /*05c0*/  ISETP.NE.U32.AND P0, PT, R7, 0x1, PT ;  /* 0x000000010700780c */ /* 0x000fe20003f05070 */
[----:B------:R-:W-:Y:S01]  /*05d0*/  IMAD.MOV.U32 R7, RZ, RZ, 0x3d2aaabb ;  /* 0x3d2aaabbff077424 */ /* 0x000fe200078e00ff */
[----:B------:R-:W-:Y:S02]  /*05e0*/  LOP3.LUT P1, RZ, R0, 0x2, RZ, 0xc0, !PT ;  /* 0x0000000200ff7812 */ /* 0x000fe4000782c0ff */
[----:B------:R-:W-:Y:S01]  /*05f0*/  FSEL R0, R2, 1, P0 ;  /* 0x3f80000002007808 */ /* 0x000fe20000000000 */
[----:B------:R-:W-:Y:S01]  /*0600*/  FFMA R4, R3, R5, -0.0013887860113754868507 ;  /* 0xbab607ed03047423 */ /* 0x000fe20000000005 */
[----:B------:R-:W-:-:S02]  /*0610*/  FSEL R8, R7, 0.0083327032625675201416, !P0 ;  /* 0x3c0885e407087808 */ /* 0x000fc40004000000 */
[----:B------:R-:W-:Y:S01]  /*0620*/  FSEL R13, -R9, -0.16666662693023681641, !P0 ;  /* 0xbe2aaaa8090d7808 */ /* 0x000fe20004000100 */
[----:B------:R-:W-:Y:S01]  /*0630*/  FFMA R11, R3, R0, RZ ;  /* 0x00000000030b7223 */ /* 0x000fe200000000ff */
[----:B------:R-:W-:-:S05]  /*0640*/  FSEL R4, R4, -0.00019574658654164522886, !P0 ;  /* 0xb94d415304047808 */ /* 0x000fca0004000000 */
[----:B------:R-:W-:-:S04]  /*0650*/  FFMA R4, R3, R4, R8 ;  /* 0x0000000403047223 */ /* 0x000fc80000000008 */
[----:B------:R-:W-:Y:S01]  /*0660*/  FFMA R4, R3, R4, R13 ;  /* 0x0000000403047223 */ /* 0x000fe2000000000d */
[----:B------:R-:W-:-:S03]  /*0670*/  HFMA2 R3, -RZ, RZ, 1.75, 0 ;  /* 0x3f000000ff037431 */ /* 0x000fc600000001ff */
[----:B------:R-:W-:Y:S01]  /*0680*/  FFMA R0, R11, R4, R0 ;  /* 0x000000040b007223 */ /* 0x000fe20000000000 */
[----:B------:R-:W-:-:S03]  /*0690*/  MOV R11, 0x3d10ecef ;  /* 0x3d10ecef000b7802 */ /* 0x000fc60000000f00 */
[----:B------:R-:W-:-:S04]  /*06a0*/  @P1 FADD R0, RZ, -R0 ;  /* 0x80000000ff001221 */ /* 0x000fc80000000000 */
[C---:B------:R-:W-:Y:S01]  /*06b0*/  FFMA R2, |R0|.reuse, -R3, 0.5 ;  /* 0x3f00000000027423 */ /* 0x040fe20000000a03 */
[C---:B------:R-:W-:Y:S02]  /*06c0*/  FSETP.NEU.AND P1, PT, |R0|.reuse, 1, PT ;  /* 0x3f8000000000780b */ /* 0x040fe40003f2d200 */
[----:B------:R-:W-:Y:S01]  /*06d0*/  FSETP.GT.AND P0, PT, |R0|, 0.56000000238418579102, PT ;  /* 0x3f0f5c290000780b */ /* 0x000fe20003f04200 */
[----:B------:R-:W1:Y:S02]  /*06e0*/  MUFU.RSQ R3, R2 ;  /* 0x0000000200037308 */ /* 0x000e640000001400 */
[----:B-1----:R-:W-:Y:S01]  /*06f0*/  FMUL R4, R2, R3 ;  /* 0x0000000302047220 */ /* 0x002fe20000400000 */
[----:B------:R-:W-:-:S04]  /*0700*/  FMUL R3, R3, -0.5 ;  /* 0xbf00000003037820 */ /* 0x000fc80000400000 */
[----:B------:R-:W-:-:S04]  /*0710*/  FFMA R3, R4, R3, 0.5 ;  /* 0x3f00000004037423 */ /* 0x000fc80000000003 */
[----:B------:R-:W-:-:S05]  /*0720*/  FFMA R3, R4, R3, R4 ;  /* 0x0000000304037223 */ /* 0x000fca0000000004 */
[----:B------:R-:W-:Y:S02]  /*0730*/  FSEL R3, R3, RZ, P1 ;  /* 0x000000ff03037208 */ /* 0x000fe40000800000 */
[----:B------:R-:W-:Y:S02]  /*0740*/  FSETP.GT.AND P1, PT, R0, 0.56000000238418579102, PT ;  /* 0x3f0f5c290000780b */ /* 0x000fe40003f24000 */
[----:B------:R-:W-:-:S04]  /*0750*/  FSEL R3, R3, |R0|, P0 ;  /* 0x4000000003037208 */ /* 0x000fc80000000000 */
[----:B------:R-:W-:-:S05]  /*0760*/  LOP3.LUT R3, R3, 0x80000000, R0, 0xb8, !PT ;  /* 0x8000000003037812 */ /* 0x000fca00078eb800 */
[----:B------:R-:W-:-:S04]  /*0770*/  FMUL R2, R3, R3 ;  /* 0x0000000303027220 */ /* 0x000fc80000400000 */
[----:B------:R-:W-:-:S04]  /*0780*/  FFMA R11, R2, R11, 0.016980519518256187439 ;  /* 0x3c8b1abb020b7423 */ /* 0x000fc8000000000b */
[----:B------:R-:W-:-:S04]  /*0790*/  FFMA R11, R2, R11, 0.030762933194637298584 ;  /* 0x3cfc028c020b7423 */ /* 0x000fc8000000000b */
[----:B------:R-:W-:-:S04]  /*07a0*/  FFMA R11, R2, R11, 0.044709417968988418579 ;  /* 0x3d372139020b7423 */ /* 0x000fc8000000000b */
[----:B------:R-:W-:-:S04]  /*07b0*/  FFMA R11, R2, R11, 0.074989043176174163818 ;  /* 0x3d9993db020b7423 */ /* 0x000fc8000000000b */
[----:B------:R-:W-:-:S04]  /*07c0*/  FFMA R11, R2, R11, 0.16666707396507263184 ;  /* 0x3e2aaac6020b7423 */ /* 0x000fc8000000000b */
[----:B------:R-:W-:-:S04]  /*07d0*/  FMUL R2, R2, R11 ;  /* 0x0000000b02027220 */ /* 0x000fc80000400000 */
[----:B------:R-:W-:Y:S01]  /*07e0*/  FFMA R13, R3, R2, R3 ;  /* 0x00000002030d7223 */ /* 0x000fe20000000003 */
[----:B------:R-:W-:-:S04]  /*07f0*/  HFMA2 R3, -RZ, RZ, 1.9599609375, 20144 ;  /* 0x3fd774ebff037431 */ /* 0x000fc800000001ff */
[----:B------:R-:W-:-:S05]  /*0800*/  FSEL R0, R13, -R13, P0 ;  /* 0x8000000d0d007208 */ /* 0x000fca0000000000 */
[----:B------:R-:W-:-:S04]  /*0810*/  @!P1 FFMA R13, R3, 0.93318945169448852539, R0 ;  /* 0x3f6ee581030d9823 */ /* 0x000fc80000000000 */
[----:B------:R-:W-:-:S04]  /*0820*/  @P0 FADD R13, R13, R13 ;  /* 0x0000000d0d0d0221 */ /* 0x000fc80000000000 */
[C---:B------:R-:W-:Y:S01]  /*0830*/  FMUL R0, R13.reuse, 0.63661974668502807617 ;  /* 0x3f22f9830d007820 */ /* 0x040fe20000400000 */
[----:B------:R-:W-:-:S05]  /*0840*/  FSETP.GE.AND P0, PT, |R13|, 105615, PT ;  /* 0x47ce47800d00780b */ /* 0x000fca0003f06200 */
[----:B------:R-:W1:Y:S02]  /*0850*/  F2I.NTZ R0, R0 ;  /* 0x0000000000007305 */ /* 0x000e640000203100 */
[----:B-1----:R-:W-:-:S05]  /*0860*/  I2FP.F32.S32 R2, R0 ;  /* 0x0000000000027245 */ /* 0x002fca0000201400 */
[----:B------:R-:W-:-:S04]  /*0870*/  FFMA R3, R2, -1.5707962512969970703, R13 ;  /* 0xbfc90fda02037823 */ /* 0x000fc8000000000d */
[----:B------:R-:W-:-:S04]  /*0880*/  FFMA R3, R2, -7.5497894158615963534e-08, R3 ;  /* 0xb3a2216802037823 */ /* 0x000fc80000000003 */
[----:B------:R-:W-:Y:S01]  /*0890*/  FFMA R2, R2, -5.3903029534742383927e-15, R3 ;  /* 0xa7c234c502027823 */ /* 0x000fe20000000003 */
[----:B------:R-:W-:Y:S06]  /*08a0*/  @!P0 BRA `(.L_x_5) ;  /* 0x0000000000dc8947 */ /* 0x000fec0003800000 */
[----:B------:R-:W-:-:S13]  /*08b0*/  FSETP.NEU.AND P0, PT, |R13|, +INF , PT ;  /* 0x7f8000000d00780b */ /* 0x000fda0003f0d200 */
[----:B------:R-:W-:Y:S01]  /*08c0*/  @!P0 FMUL R2, RZ, R13 ;  /* 0x0000000dff028220 */ /* 0x000fe20000400000 */
[----:B------:R-:W-:Y:S01]  /*08d0*/  @!P0 MOV R0, RZ ;  /* 0x000000ff00008202 */ /* 0x000fe20000000f00 */
[----:B------:R-:W-:Y:S06]  /*08e0*/  @!P0 BRA `(.L_x_5) ;  /* 0x0000000000cc8947 */ /* 0x000fec0003800000 */
[----:B------:R-:W-:Y:S01]  /*08f0*/  SHF.L.U32 R2, R13, 0x8, RZ ;  /* 0x000000080d027819 */ /* 0x000fe200000006ff */
[----:B------:R-:W-:Y:S01]  /*0900*/  IMAD.MOV.U32 R8, RZ, RZ, RZ ;  /* 0x000000ffff087224 */ /* 0x000fe200078e00ff */
[----:B------:R-:W-:Y:S01]  /*0910*/  MOV R0, R1 ;  /* 0x0000000100007202 */ /* 0x000fe20000000f00 */
[----:B------:R-:W1:Y:S01]  /*0920*/  LDCU.64 UR6, c[0x4][0x10] ;  /* 0x01000200ff0677ac */ /* 0x000e620008000a00 */
[----:B------:R-:W-:Y:S01]  /*0930*/  LOP3.LUT R17, R2, 0x80000000, RZ, 0xfc, !PT ;  /* 0x8000000002117812 */ /* 0x000fe200078efcff */
[----:B------:R-:W-:Y:S01]  /*0940*/  UMOV UR5, URZ ;  /* 0x000000ff00057c82 */ /* 0x000fe20008000000 */
[----:B------:R-:W-:-:S05]  /*0950*/  UMOV UR4, URZ ;  /* 0x000000ff00047c82 */ /* 0x000fca0008000000 */
.L_x_6:
        /* <DEDUP_REMOVED lines=11> */
[----:B-1----:R-:W-:Y:S01]  /*0a10*/  IADD3 R0, PT, PT, R0, 0x4, RZ ;  /* 0x0000000400007810 */ /* 0x002fe20007ffe0ff */
        /* <DEDUP_REMOVED lines=25> */
[----:B------:R-:W2:Y:S01]  /*0bb0*/  I2F.F64.S64 R10, R10 ;  /* 0x0000000a000a7312 */ /* 0x000ea20000301c00 */
[----:B------:R-:W-:-:S05]  /*0bc0*/  LEA.HI R0, R2, R3, RZ, 0x1 ;  /* 0x0000000302007211 */ /* 0x000fca00078f08ff */
[----:B------:R-:W-:-:S05]  /*0bd0*/  IMAD.MOV R2, RZ, RZ, -R0 ;  /* 0x000000ffff027224 */ /* 0x000fca00078e0a00 */
[----:B------:R-:W-:Y:S01]  /*0be0*/  @!P0 MOV R0, R2 ;  /* 0x0000000200008202 */ /* 0x000fe20000000f00 */
[----:B--2---:R-:W-:-:S10]  /*0bf0*/  DMUL R14, R10, UR4 ;  /* 0x000000040a0e7c28 */ /* 0x004fd40008000000 */
[----:B------:R-:W2:Y:S02]  /*0c00*/  F2F.F32.F64 R14, R14 ;  /* 0x0000000e000e7310 */ /* 0x000ea40000301000 */
[----:B-12---:R-:W-:-:S07]  /*0c10*/  FSEL R2, -R14, R14, !P1 ;  /* 0x0000000e0e027208 */ /* 0x006fce0004800100 */
.L_x_5:
[----:B------:R-:W-:Y:S05]  /*0c20*/  BSYNC.RECONVERGENT B0 ;  /* 0x0000000000007941 */ /* 0x000fea0003800200 */
.L_x_4:
[----:B------:R-:W-:Y:S01]  /*0c30*/  FMUL R3, R2, R2 ;  /* 0x0000000202037220 */ /* 0x000fe20000400000 */
[C---:B------:R-:W-:Y:S01]  /*0c40*/  LOP3.LUT R4, R0.reuse, 0x1, RZ, 0xc0, !PT ;  /* 0x0000000100047812 */ /* 0x040fe200078ec0ff */
[----:B------:R-:W1:Y:S01]  /*0c50*/  LDCU UR4, c[0x0][0x380] ;  /* 0x00007000ff0477ac */ /* 0x000e620008000800 */
[----:B------:R-:W-:Y:S01]  /*0c60*/  LOP3.LUT P1, RZ, R0, 0x2, RZ, 0xc0, !PT ;  /* 0x0000000200ff7812 */ /* 0x000fe2000782c0ff */
[----:B------:R-:W-:Y:S01]  /*0c70*/  FFMA R5, R3, R5, -0.0013887860113754868507 ;  /* 0xbab607ed03057423 */ /* 0x000fe20000000005 */
[----:B------:R-:W-:Y:S01]  /*0c80*/  ISETP.NE.U32.AND P0, PT, R4, 0x1, PT ;  /* 0x000000010400780c */ /* 0x000fe20003f05070 */
[----:B------:R-:W2:Y:S01]  /*0c90*/  LDCU UR5, c[0x0][0x380] ;  /* 0x00007000ff0577ac */ /* 0x000ea20008000800 */
[----:B------:R-:W-:Y:S02]  /*0ca0*/  BSSY.RECONVERGENT B0, `(.L_x_7) ;  /* 0x0000353000007945 */ /* 0x000fe40003800200 */
[----:B------:R-:W-:Y:S02]  /*0cb0*/  FSEL R8, R7, 0.0083327032625675201416, !P0 ;  /* 0x3c0885e407087808 */ /* 0x000fe40004000000 */
[----:B------:R-:W-:-:S02]  /*0cc0*/  FSEL R4, R5, -0.00019574658654164522886, !P0 ;  /* 0xb94d415305047808 */ /* 0x000fc40004000000 */
[----:B------:R-:W-:Y:S02]  /*0cd0*/  FSEL R9, -R9, -0.16666662693023681641, !P0 ;  /* 0xbe2aaaa809097808 */ /* 0x000fe40004000100 */
[----:B------:R-:W-:Y:S01]  /*0ce0*/  FSEL R0, R2, 1, P0 ;  /* 0x3f80000002007808 */ /* 0x000fe20000000000 */
[----:B------:R-:W-:-:S04]  /*0cf0*/  FFMA R4, R3, R4, R8 ;  /* 0x0000000403047223 */ /* 0x000fc80000000008 */
[C---:B------:R-:W-:Y:S01]  /*0d00*/  FFMA R4, R3.reuse, R4, R9 ;  /* 0x0000000403047223 */ /* 0x040fe20000000009 */
[----:B------:R-:W-:-:S04]  /*0d10*/  FFMA R3, R3, R0, RZ ;  /* 0x0000000003037223 */ /* 0x000fc800000000ff */
[----:B------:R-:W-:-:S04]  /*0d20*/  FFMA R0, R3, R4, R0 ;  /* 0x0000000403007223 */ /* 0x000fc80000000000 */
[----:B------:R-:W-:-:S04]  /*0d30*/  @P1 FADD R0, RZ, -R0 ;  /* 0x80000000ff001221 */ /* 0x000fc80000000000 */
[----:B------:R-:W-:-:S05]  /*0d40*/  FADD R0, RZ, -R0 ;  /* 0x80000000ff007221 */ /* 0x000fca0000000000 */
[----:B-1----:R-:W-:Y:S02]  /*0d50*/  FSETP.GEU.AND P0, PT, R0, UR4, PT ;  /* 0x0000000400007c0b */ /* 0x002fe4000bf0e000 */
[----:B--2---:R-:W-:-:S11]  /*0d60*/  MOV R0, UR5 ;  /* 0x0000000500007c02 */ /* 0x004fd60008000f00 */
[----:B------:R-:W-:Y:S05]  /*0d70*/  @P0 BRA `(.L_x_8) ;  /* 0x0000003400140947 */ /* 0x000fea0003800000 */
[----:B------:R-:W1:Y:S08]  /*0d80*/  LDC R5, c[0x0][0x398] ;  /* 0x0000e600ff057b82 */ /* 0x000e700000000800 */
[----:B------:R-:W2:Y:S01]  /*0d90*/  LDC R0, c[0x0][0x394] ;  /* 0x0000e500ff007b82 */ /* 0x000ea20000000800 */
[----:B-1----:R-:W1:Y:S01]  /*0da0*/  MUFU.RCP R2, R5 ;  /* 0x0000000500027308 */ /* 0x002e620000001000 */
[----:B--2---:R-:W-:-:S07]  /*0db0*/  FMUL R0, R0, -1.5274153261140506073e-43 ;  /* 0x8000006d00007820 */ /* 0x004fce0000400000 */
[----:B------:R-:W2:Y:S01]  /*0dc0*/  FCHK P0, R0, R5 ;  /* 0x0000000500007302 */ /* 0x000ea20000000000 */
[----:B-1----:R-:W-:-:S04]  /*0dd0*/  FFMA R3, R2, -R5, 1 ;  /* 0x3f80000002037423 */ /* 0x002fc80000000805 */
[----:B------:R-:W-:-:S04]  /*0de0*/  FFMA R3, R2, R3, R2 ;  /* 0x0000000302037223 */ /* 0x000fc80000000002 */
[----:B------:R-:W-:-:S04]  /*0df0*/  FFMA R2, R0, R3, RZ ;  /* 0x0000000300027223 */ /* 0x000fc800000000ff */
[----:B------:R-:W-:-:S04]  /*0e00*/  FFMA R4, R2, -R5, R0 ;  /* 0x8000000502047223 */ /* 0x000fc80000000000 */
[----:B------:R-:W-:Y:S01]  /*0e10*/  FFMA R4, R3, R4, R2 ;  /* 0x0000000403047223 */ /* 0x000fe20000000002 */
[----:B--2---:R-:W-:Y:S06]  /*0e20*/  @!P0 BRA `(.L_x_9) ;  /* 0x0000000000188947 */ /* 0x004fec0003800000 */
[----:B------:R-:W1:Y:S01]  /*0e30*/  LDCU UR4, c[0x0][0x398] ;  /* 0x00007300ff0477ac */ /* 0x000e620008000800 */
[----:B------:R-:W-:Y:S02]  /*0e40*/  MOV R2, R0 ;  /* 0x0000000000027202 */ /* 0x000fe40000000f00 */
[----:B------:R-:W-:Y:S02]  /*0e50*/  MOV R8, 0xe80 ;  /* 0x00000e8000087802 */ /* 0x000fe40000000f00 */
[----:B-1----:R-:W-:-:S07]  /*0e60*/  MOV R3, UR4 ;  /* 0x0000000400037c02 */ /* 0x002fce0008000f00 */
[----:B0-----:R-:W-:Y:S05]  /*0e70*/  CALL.REL.NOINC `($__internal_1_$__cuda_sm3x_div_rn_noftz_f32_slowpath) ;  /* 0x0000003400647944 */ /* 0x001fea0003c00000 */
[----:B------:R-:W-:-:S07]  /*0e80*/  MOV R4, R2 ;  /* 0x0000000200047202 */ /* 0x000fce0000000f00 */
.L_x_9:
[----:B------:R-:W1:Y:S01]  /*0e90*/  LDC R5, c[0x0][0x3a4] ;  /* 0x0000e900ff057b82 */ /* 0x000e620000000800 */
[----:B------:R-:W-:Y:S01]  /*0ea0*/  UMOV UR5, 0x79f17724 ;  /* 0x79f1772400057882 */ /* 0x000fe20000000000 */
[----:B------:R-:W2:Y:S01]  /*0eb0*/  LDCU UR4, c[0x0][0x39c] ;  /* 0x00007380ff0477ac */ /* 0x000ea20008000800 */
[----:B------:R-:W-:Y:S01]  /*0ec0*/  MOV R8, UR5 ;  /* 0x0000000500087c02 */ /* 0x000fe20008000f00 */
[----:B--2---:R-:W-:Y:S01]  /*0ed0*/  FADD R4, R4, -UR4 ;  /* 0x8000000404047e21 */ /* 0x004fe20008000000 */
[----:B-1----:R-:W1:Y:S08]  /*0ee0*/  MUFU.RCP R0, R5 ;  /* 0x0000000500007308 */ /* 0x002e700000001000 */
[----:B------:R-:W2:Y:S01]  /*0ef0*/  FCHK P0, R8, R5 ;  /* 0x0000000508007302 */ /* 0x000ea20000000000 */
[----:B-1----:R-:W-:-:S04]  /*0f00*/  FFMA R3, R0, -R5, 1 ;  /* 0x3f80000000037423 */ /* 0x002fc80000000805 */
[----:B------:R-:W-:-:S04]  /*0f10*/  FFMA R0, R0, R3, R0 ;  /* 0x0000000300007223 */ /* 0x000fc80000000000 */
[----:B------:R-:W-:-:S04]  /*0f20*/  FFMA R3, R0, 1.56720000232947315097e+35, RZ ;  /* 0x79f1772400037823 */ /* 0x000fc800000000ff */
[----:B------:R-:W-:-:S04]  /*0f30*/  FFMA R2, R3, -R5, 1.56720000232947315097e+35 ;  /* 0x79f1772403027423 */ /* 0x000fc80000000805 */
[----:B------:R-:W-:Y:S01]  /*0f40*/  FFMA R3, R0, R2, R3 ;  /* 0x0000000200037223 */ /* 0x000fe20000000003 */
[----:B--2---:R-:W-:Y:S06]  /*0f50*/  @!P0 BRA `(.L_x_10) ;  /* 0x0000000000188947 */ /* 0x004fec0003800000 */
[----:B------:R-:W1:Y:S01]  /*0f60*/  LDCU UR4, c[0x0][0x3a4] ;  /* 0x00007480ff0477ac */ /* 0x000e620008000800 */
[----:B------:R-:W-:Y:S01]  /*0f70*/  IMAD.MOV.U32 R2, RZ, RZ, 0x79f17724 ;  /* 0x79f17724ff027424 */ /* 0x000fe200078e00ff */
[----:B------:R-:W-:Y:S02]  /*0f80*/  MOV R8, 0xfb0 ;  /* 0x00000fb000087802 */ /* 0x000fe40000000f00 */
[----:B-1----:R-:W-:-:S07]  /*0f90*/  MOV R3, UR4 ;  /* 0x0000000400037c02 */ /* 0x002fce0008000f00 */
[----:B0-----:R-:W-:Y:S05]  /*0fa0*/  CALL.REL.NOINC `($__internal_1_$__cuda_sm3x_div_rn_noftz_f32_slowpath) ;  /* 0x0000003400187944 */ /* 0x001fea0003c00000 */
[----:B------:R-:W-:-:S07]  /*0fb0*/  MOV R3, R2 ;  /* 0x0000000200037202 */ /* 0x000fce0000000f00 */
.L_x_10:
[----:B------:R-:W1:Y:S01]  /*0fc0*/  LDCU UR4, c[0x0][0x3a0] ;  /* 0x00007400ff0477ac */ /* 0x000e620008000800 */
[----:B------:R-:W-:Y:S01]  /*0fd0*/  BSSY.RECONVERGENT B1, `(.L_x_11) ;  /* 0x000000e000017945 */ /* 0x000fe20003800200 */
[----:B-1----:R-:W-:-:S04]  /*0fe0*/  FMUL R3, R3, UR4 ;  /* 0x0000000403037c20 */ /* 0x002fc80008400000 */
[----:B------:R-:W1:Y:S08]  /*0ff0*/  MUFU.RCP R0, R3 ;  /* 0x0000000300007308 */ /* 0x000e700000001000 */
[----:B------:R-:W2:Y:S01]  /*1000*/  FCHK P0, RZ, R3 ;  /* 0x00000003ff007302 */ /* 0x000ea20000000000 */
[----:B-1----:R-:W-:-:S04]  /*1010*/  FFMA R5, -R3, R0, 1 ;  /* 0x3f80000003057423 */ /* 0x002fc80000000100 */
[----:B------:R-:W-:-:S04]  /*1020*/  FFMA R5, R0, R5, R0 ;  /* 0x0000000500057223 */ /* 0x000fc80000000000 */
[----:B------:R-:W-:-:S04]  /*1030*/  FFMA R0, RZ, R5, RZ ;  /* 0x00000005ff007223 */ /* 0x000fc800000000ff */
[----:B------:R-:W-:-:S04]  /*1040*/  FFMA R2, -R3, R0, RZ ;  /* 0x0000000003027223 */ /* 0x000fc800000001ff */
[----:B------:R-:W-:Y:S01]  /*1050*/  FFMA R0, R5, R2, R0 ;  /* 0x0000000205007223 */ /* 0x000fe20000000000 */
[----:B--2---:R-:W-:Y:S06]  /*1060*/  @!P0 BRA `(.L_x_12) ;  /* 0x0000000000108947 */ /* 0x004fec0003800000 */
[----:B------:R-:W-:Y:S01]  /*1070*/  HFMA2 R2, -RZ, RZ, 0, 0 ;  /* 0x00000000ff027431 */ /* 0x000fe200000001ff */
[----:B------:R-:W-:-:S07]  /*1080*/  MOV R8, 0x10a0 ;  /* 0x000010a000087802 */ /* 0x000fce0000000f00 */
[----:B0-----:R-:W-:Y:S05]  /*1090*/  CALL.REL.NOINC `($__internal_1_$__cuda_sm3x_div_rn_noftz_f32_slowpath) ;  /* 0x0000003000dc7944 */ /* 0x001fea0003c00000 */
[----:B------:R-:W-:-:S07]  /*10a0*/  MOV R0, R2 ;  /* 0x0000000200007202 */ /* 0x000fce0000000f00 */
.L_x_12:
[----:B------:R-:W-:Y:S05]  /*10b0*/  BSYNC.RECONVERGENT B1 ;  /* 0x0000000000017941 */ /* 0x000fea0003800200 */
.L_x_11:
[----:B------:R-:W-:Y:S01]  /*10c0*/  HFMA2 R3, -RZ, RZ, 1.75, 0 ;  /* 0x3f000000ff037431 */ /* 0x000fe200000001ff */
[C---:B------:R-:W-:Y:S01]  /*10d0*/  FSETP.NEU.AND P1, PT, |R0|.reuse, 1, PT ;  /* 0x3f8000000000780b */ /* 0x040fe20003f2d200 */
[----:B------:R-:W-:Y:S01]  /*10e0*/  BSSY.RECONVERGENT B1, `(.L_x_13) ;  /* 0x000005b000017945 */ /* 0x000fe20003800200 */
[C---:B------:R-:W-:Y:S02]  /*10f0*/  FSETP.GT.AND P0, PT, |R0|.reuse, 0.56000000238418579102, PT ;  /* 0x3f0f5c290000780b */ /* 0x040fe40003f04200 */
[----:B------:R-:W-:-:S04]  /*1100*/  FFMA R2, |R0|, -R3, 0.5 ;  /* 0x3f00000000027423 */ /* 0x000fc80000000a03 */
[----:B------:R-:W1:Y:S02]  /*1110*/  MUFU.RSQ R3, R2 ;  /* 0x0000000200037308 */ /* 0x000e640000001400 */
[----:B-1----:R-:W-:Y:S01]  /*1120*/  FMUL R5, R2, R3 ;  /* 0x0000000302057220 */ /* 0x002fe20000400000 */
[----:B------:R-:W-:-:S04]  /*1130*/  FMUL R8, R3, -0.5 ;  /* 0xbf00000003087820 */ /* 0x000fc80000400000 */
[----:B------:R-:W-:-:S04]  /*1140*/  FFMA R8, R5, R8, 0.5 ;  /* 0x3f00000005087423 */ /* 0x000fc80000000008 */
[----:B------:R-:W-:Y:S01]  /*1150*/  FFMA R8, R5, R8, R5 ;  /* 0x0000000805087223 */ /* 0x000fe20000000005 */
[----:B------:R-:W-:-:S04]  /*1160*/  MOV R5, 0x3d10ecef ;  /* 0x3d10ecef00057802 */ /* 0x000fc80000000f00 */
        /* <DEDUP_REMOVED lines=12> */
[----:B------:R-:W-:-:S04]  /*1230*/  IMAD.MOV.U32 R3, RZ, RZ, 0x3fd774eb ;  /* 0x3fd774ebff037424 */ /* 0x000fc800078e00ff */
[----:B------:R-:W-:-:S05]  /*1240*/  FSEL R2, R0, -R0, P0 ;  /* 0x8000000000027208 */ /* 0x000fca0000000000 */
[----:B------:R-:W-:Y:S01]  /*1250*/  @!P1 FFMA R0, R3, 0.93318945169448852539, R2 ;  /* 0x3f6ee58103009823 */ /* 0x000fe20000000002 */
[----:B------:R-:W-:-:S03]  /*1260*/  HFMA2 R2, -RZ, RZ, 8.6605548858642578125e-05, 0.0255584716796875 ;  /* 0x05ad268bff027431 */ /* 0x000fc600000001ff */
[----:B------:R-:W-:-:S05]  /*1270*/  @P0 FADD R0, R0, R0 ;  /* 0x0000000000000221 */ /* 0x000fca0000000000 */
[----:B------:R-:W-:-:S13]  /*1280*/  FSETP.GT.AND P0, PT, |R0|, 1.6283000266014691912e-35, PT ;  /* 0x05ad268b0000780b */ /* 0x000fda0003f04200 */
[----:B------:R-:W-:Y:S05]  /*1290*/  @P0 BRA `(.L_x_14) ;  /* 0x0000000000fc0947 */ /* 0x000fea0003800000 */
[----:B------:R-:W-:-:S05]  /*12a0*/  FMUL R3, |R0|, 8388608 ;  /* 0x4b00000000037820 */ /* 0x000fca0000400200 */
[----:B------:R-:W-:-:S13]  /*12b0*/  FSETP.GE.AND P0, PT, R3, 1.6283000266014691912e-35, PT ;  /* 0x05ad268b0300780b */ /* 0x000fda0003f06000 */
[----:B------:R-:W-:Y:S05]  /*12c0*/  @!P0 BRA `(.L_x_15) ;  /* 0x0000000000788947 */ /* 0x000fea0003800000 */
[C---:B------:R-:W-:Y:S01]  /*12d0*/  FMUL R3, |R0|.reuse, 16777216 ;  /* 0x4b80000000037820 */ /* 0x040fe20000400200 */
[C---:B------:R-:W-:Y:S01]  /*12e0*/  FSETP.GEU.AND P0, PT, |R0|.reuse, 1.175494350822287508e-38, PT ;  /* 0x008000000000780b */ /* 0x040fe20003f0e200 */
[----:B------:R-:W-:Y:S01]  /*12f0*/  FADD R7, |R0|, -RZ ;  /* 0x800000ff00077221 */ /* 0x000fe20000000200 */
[----:B------:R-:W-:Y:S01]  /*1300*/  MOV R2, 0x5ad268b ;  /* 0x05ad268b00027802 */ /* 0x000fe20000000f00 */
[----:B------:R-:W-:Y:S01]  /*1310*/  BSSY.RECONVERGENT B2, `(.L_x_16) ;  /* 0x0000017000027945 */ /* 0x000fe20003800200 */
[----:B------:R-:W-:Y:S02]  /*1320*/  FSEL R3, R3, |R0|, !P0 ;  /* 0x4000000003037208 */ /* 0x000fe40004000000 */
[----:B------:R-:W-:-:S04]  /*1330*/  FSEL R2, R2, 2.7318341259098594537e-28, P0 ;  /* 0x11ad268b02027808 */ /* 0x000fc80000000000 */
[----:B------:R-:W1:Y:S02]  /*1340*/  MUFU.RCP R3, R3 ;  /* 0x0000000300037308 */ /* 0x000e640000001000 */
[----:B-1----:R-:W-:-:S06]  /*1350*/  FMUL R2, R3, R2 ;  /* 0x0000000203027220 */ /* 0x002fcc0000400000 */
[----:B------:R-:W1:Y:S02]  /*1360*/  FRND.TRUNC R5, R2 ;  /* 0x0000000200057307 */ /* 0x000e64000020d000 */
[----:B-1----:R-:W-:-:S05]  /*1370*/  FFMA R9, -|R0|, R5, 1.6283000266014691912e-35 ;  /* 0x05ad268b00097423 */ /* 0x002fca0000000305 */
[----:B------:R-:W-:-:S13]  /*1380*/  ISETP.GE.U32.AND P0, PT, R9, R7, PT ;  /* 0x000000070900720c */ /* 0x000fda0003f06070 */
[----:B------:R-:W-:Y:S05]  /*1390*/  @!P0 BRA `(.L_x_17) ;  /* 0x0000000000388947 */ /* 0x000fea0003800000 */
[----:B------:R-:W-:-:S04]  /*13a0*/  ISETP.GE.U32.AND P0, PT, R9, -0x7fffffff, PT ;  /* 0x800000010900780c */ /* 0x000fc80003f06070 */
[----:B------:R-:W-:-:S09]  /*13b0*/  FSETP.GEU.OR P1, PT, R9, -|R0|, !P0 ;  /* 0xc00000000900720b */ /* 0x000fd2000472e400 */
[----:B------:R-:W-:-:S04]  /*13c0*/  @P0 FADD R2, R5, -1 ;  /* 0xbf80000005020421 */ /* 0x000fc80000000000 */
[----:B------:R-:W-:-:S05]  /*13d0*/  @!P1 FADD R2, R2, -1 ;  /* 0xbf80000002029421 */ /* 0x000fca0000000000 */
[----:B------:R-:W-:Y:S01]  /*13e0*/  @P0 MOV R5, R2 ;  /* 0x0000000200050202 */ /* 0x000fe20000000f00 */
[----:B------:R-:W-:Y:S06]  /*13f0*/  @P0 BRA `(.L_x_17) ;  /* 0x0000000000200947 */ /* 0x000fec0003800000 */
[----:B------:R-:W-:Y:S01]  /*1400*/  FADD R2, |R0|, |R0| ;  /* 0x4000000000027221 */ /* 0x000fe20000000200 */
[----:B------:R-:W-:-:S04]  /*1410*/  FADD R5, R5, 1 ;  /* 0x3f80000005057421 */ /* 0x000fc80000000000 */
[----:B------:R-:W-:-:S13]  /*1420*/  FSETP.GE.AND P0, PT, R9, R2, PT ;  /* 0x000000020900720b */ /* 0x000fda0003f06000 */
[----:B------:R-:W-:-:S05]  /*1430*/  @P0 FFMA R2, |R0|, -3, R9 ;  /* 0xc040000000020823 */ /* 0x000fca0000000209 */
[----:B------:R-:W-:Y:S01]  /*1440*/  FSETP.GE.AND P1, PT, R2, RZ, P0 ;  /* 0x000000ff0200720b */ /* 0x000fe20000726000 */
[----:B------:R-:W-:-:S12]  /*1450*/  @P0 FADD R2, R5, 1 ;  /* 0x3f80000005020421 */ /* 0x000fd80000000000 */
[----:B------:R-:W-:-:S05]  /*1460*/  @P1 FADD R2, R2, 1 ;  /* 0x3f80000002021421 */ /* 0x000fca0000000000 */
[----:B------:R-:W-:-:S07]  /*1470*/  @P0 MOV R5, R2 ;  /* 0x0000000200050202 */ /* 0x000fce0000000f00 */
.L_x_17:
[----:B------:R-:W-:Y:S05]  /*1480*/  BSYNC.RECONVERGENT B2 ;  /* 0x0000000000027941 */ /* 0x000fea0003800200 */
.L_x_16:
[----:B------:R-:W-:Y:S01]  /*1490*/  FFMA R2, -|R0|, R5, 1.6283000266014691912e-35 ;  /* 0x05ad268b00027423 */ /* 0x000fe20000000305 */
[----:B------:R-:W-:Y:S06]  /*14a0*/  BRA `(.L_x_14) ;  /* 0x0000000000787947 */ /* 0x000fec0003800000 */
.L_x_15:
[----:B------:R-:W-:Y:S01]  /*14b0*/  LOP3.LUT R9, R3, 0xff800000, RZ, 0xc0, !PT ;  /* 0xff80000003097812 */ /* 0x000fe200078ec0ff */
[----:B------:R-:W-:Y:S01]  /*14c0*/  BSSY.RECONVERGENT B2, `(.L_x_18) ;  /* 0x0000019000027945 */ /* 0x000fe20003800200 */
[----:B------:R-:W-:Y:S02]  /*14d0*/  HFMA2 R2, -RZ, RZ, 0.260986328125, 0.0255584716796875 ;  /* 0x342d268bff027431 */ /* 0x000fe400000001ff */
[----:B------:R-:W-:-:S13]  /*14e0*/  ISETP.NE.AND P0, PT, R9, 0x11000000, PT ;  /* 0x110000000900780c */ /* 0x000fda0003f05270 */
[----:B------:R-:W-:Y:S05]  /*14f0*/  @!P0 BRA `(.L_x_19) ;  /* 0x0000000000548947 */ /* 0x000fea0003800000 */
[----:B------:R-:W-:Y:S01]  /*1500*/  LOP3.LUT R2, R3, 0x7fffff, RZ, 0xc0, !PT ;  /* 0x007fffff03027812 */ /* 0x000fe200078ec0ff */
[----:B------:R-:W-:Y:S01]  /*1510*/  BSSY.RECONVERGENT B3, `(.L_x_20) ;  /* 0x0000012000037945 */ /* 0x000fe20003800200 */
[----:B------:R-:W-:Y:S02]  /*1520*/  MOV R3, 0x3fad268b ;  /* 0x3fad268b00037802 */ /* 0x000fe40000000f00 */
[----:B------:R-:W-:Y:S02]  /*1530*/  LOP3.LUT R10, R2, 0x3f800000, RZ, 0xfc, !PT ;  /* 0x3f800000020a7812 */ /* 0x000fe400078efcff */
[----:B------:R-:W-:Y:S02]  /*1540*/  IADD3 R2, PT, PT, -R9, 0x11000000, RZ ;  /* 0x1100000009027810 */ /* 0x000fe40007ffe1ff */
[----:B------:R1:W2:Y:S05]  /*1550*/  MUFU.RCP R11, R10 ;  /* 0x0000000a000b7308 */ /* 0x0002aa0000001000 */
.L_x_21:
[----:B------:R-:W-:-:S04]  /*1560*/  VIMNMX.U32 R5, PT, PT, R2, 0xb800000, PT ;  /* 0x0b80000002057848 */ /* 0x000fc80003fe0000 */
[C---:B------:R-:W-:Y:S01]  /*1570*/  IADD3 R2, PT, PT, -R5.reuse, R2, RZ ;  /* 0x0000000205027210 */ /* 0x040fe20007ffe1ff */
[----:B------:R-:W-:-:S03]  /*1580*/  IMAD.IADD R3, R5, 0x1, R3 ;  /* 0x0000000105037824 */ /* 0x000fc600078e0203 */
[----:B------:R-:W-:Y:S01]  /*1590*/  ISETP.NE.AND P1, PT, R2, RZ, PT ;  /* 0x000000ff0200720c */ /* 0x000fe20003f25270 */
[----:B--2---:R-:W-:-:S04]  /*15a0*/  FMUL R8, R11, R3 ;  /* 0x000000030b087220 */ /* 0x004fc80000400000 */
[----:B------:R-:W-:-:S04]  /*15b0*/  FFMA R7, -R10, R8, R3 ;  /* 0x000000080a077223 */ /* 0x000fc80000000103 */
[----:B------:R-:W-:-:S04]  /*15c0*/  FFMA R8, R11, R7, R8 ;  /* 0x000000070b087223 */ /* 0x000fc80000000008 */
[----:B------:R-:W-:-:S04]  /*15d0*/  FFMA R7, -R10, R8, R3 ;  /* 0x000000080a077223 */ /* 0x000fc80000000103 */
[----:B------:R-:W-:-:S04]  /*15e0*/  FFMA.RZ R7, R11, R7, R8 ;  /* 0x000000070b077223 */ /* 0x000fc8000000c008 */
[----:B------:R-:W2:Y:S02]  /*15f0*/  FRND.TRUNC R8, R7 ;  /* 0x0000000700087307 */ /* 0x000ea4000020d000 */
[----:B--2---:R-:W-:-:S05]  /*1600*/  FFMA R3, -R10, R8, R3 ;  /* 0x000000080a037223 */ /* 0x004fca0000000103 */
[----:B------:R-:W-:-:S13]  /*1610*/  ISETP.NE.AND P0, PT, R3, RZ, PT ;  /* 0x000000ff0300720c */ /* 0x000fda0003f05270 */
[----:B------:R-:W-:Y:S05]  /*1620*/  @P0 BRA P1, `(.L_x_21) ;  /* 0xfffffffc00cc0947 */ /* 0x000fea000083ffff */
[----:B------:R-:W-:Y:S05]  /*1630*/  BSYNC.RECONVERGENT B3 ;  /* 0x0000000000037941 */ /* 0x000fea0003800200 */
.L_x_20:
[----:B------:R-:W-:-:S07]  /*1640*/  FMUL R2, R3, 1.1920928955078125e-07 ;  /* 0x3400000003027820 */ /* 0x000fce0000400000 */
.L_x_19:
[----:B------:R-:W-:Y:S05]  /*1650*/  BSYNC.RECONVERGENT B2 ;  /* 0x0000000000027941 */ /* 0x000fea0003800200 */
.L_x_18:
[----:B------:R-:W-:-:S04]  /*1660*/  FSETP.GT.AND P0, PT, |R0|, RZ, PT ;  /* 0x000000ff0000720b */ /* 0x000fc80003f04200 */
[----:B------:R-:W-:-:S05]  /*1670*/  FSEL R3, R9, +QNAN , P0 ;  /* 0x7fffffff09037808 */ /* 0x000fca0000000000 */
[----:B------:R-:W-:-:S07]  /*1680*/  FMUL R2, R3, R2 ;  /* 0x0000000203027220 */ /* 0x000fce0000400000 */
.L_x_14:
[----:B------:R-:W-:Y:S05]  /*1690*/  BSYNC.RECONVERGENT B1 ;  /* 0x0000000000017941 */ /* 0x000fea0003800200 */
.L_x_13:
[----:B------:R-:W2:Y:S01]  /*16a0*/  LDCU UR4, c[0x0][0x384] ;  /* 0x00007080ff0477ac */ /* 0x000ea20008000800 */
[----:B------:R-:W-:-:S04]  /*16b0*/  FSETP.NAN.AND P0, PT, |R2|, |R2|, PT ;  /* 0x400000020200720b */ /* 0x000fc80003f08200 */
[----:B------:R-:W-:-:S05]  /*16c0*/  FSEL R3, R2, -|R2|, P0 ;  /* 0xc000000202037208 */ /* 0x000fca0000000000 */
[----:B------:R-:W-:Y:S01]  /*16d0*/  FADD R0, R4, -R3 ;  /* 0x8000000304007221 */ /* 0x000fe20000000000 */
[----:B--2---:R-:W-:-:S09]  /*16e0*/  UISETP.GE.AND UP0, UPT, UR4, 0x1, UPT ;  /* 0x000000010400788c */ /* 0x004fd2000bf06270 */
[----:B------:R-:W-:Y:S05]  /*16f0*/  BRA.U !UP0, `(.L_x_22) ;  /* 0x00000001084c7547 */ /* 0x000fea000b800000 */
[----:B------:R-:W2:Y:S01]  /*1700*/  LDC R0, c[0x0][0x3b0] ;  /* 0x0000ec00ff007b82 */ /* 0x000ea20000000800 */
[----:B------:R-:W3:Y:S02]  /*1710*/  LDCU.64 UR4, c[0x0][0x3a8] ;  /* 0x00007500ff0477ac */ /* 0x000ee40008000a00 */
[----:B---3--:R-:W-:Y:S01]  /*1720*/  MOV R4, UR4 ;  /* 0x0000000400047c02 */ /* 0x008fe20008000f00 */
[----:B--2---:R-:W-:-:S04]  /*1730*/  FADD R0, R0, UR5 ;  /* 0x0000000500007e21 */ /* 0x004fc80008000000 */
[----:B------:R-:W-:-:S04]  /*1740*/  FFMA R3, RZ, R0, RZ ;  /* 0x00000000ff037223 */ /* 0x000fc800000000ff */
[----:B------:R-:W2:Y:S08]  /*1750*/  MUFU.RCP R0, R3 ;  /* 0x0000000300007308 */ /* 0x000eb00000001000 */
[----:B------:R-:W3:Y:S01]  /*1760*/  FCHK P0, R4, R3 ;  /* 0x0000000304007302 */ /* 0x000ee20000000000 */
[----:B--2---:R-:W-:-:S04]  /*1770*/  FFMA R5, -R3, R0, 1 ;  /* 0x3f80000003057423 */ /* 0x004fc80000000100 */
[----:B------:R-:W-:-:S04]  /*1780*/  FFMA R0, R0, R5, R0 ;  /* 0x0000000500007223 */ /* 0x000fc80000000000 */
[----:B------:R-:W-:-:S04]  /*1790*/  FFMA R2, R0, UR4, RZ ;  /* 0x0000000400027c23 */ /* 0x000fc800080000ff */
[----:B------:R-:W-:-:S04]  /*17a0*/  FFMA R5, -R3, R2, UR4 ;  /* 0x0000000403057e23 */ /* 0x000fc80008000102 */
[----:B------:R-:W-:Y:S01]  /*17b0*/  FFMA R0, R0, R5, R2 ;  /* 0x0000000500007223 */ /* 0x000fe20000000002 */
[----:B---3--:R-:W-:Y:S06]  /*17c0*/  @!P0 BRA `(.L_x_23) ;  /* 0x0000000000148947 */ /* 0x008fec0003800000 */
[----:B------:R-:W2:Y:S01]  /*17d0*/  LDCU UR4, c[0x0][0x3a8] ;  /* 0x00007500ff0477ac */ /* 0x000ea20008000800 */
[----:B------:R-:W-:Y:S02]  /*17e0*/  MOV R8, 0x1810 ;  /* 0x0000181000087802 */ /* 0x000fe40000000f00 */
[----:B--2---:R-:W-:-:S07]  /*17f0*/  MOV R2, UR4 ;  /* 0x0000000400027c02 */ /* 0x004fce0008000f00 */
[----:B01----:R-:W-:Y:S05]  /*1800*/  CALL.REL.NOINC `($__internal_1_$__cuda_sm3x_div_rn_noftz_f32_slowpath) ;  /* 0x0000002c00007944 */ /* 0x003fea0003c00000 */
[----:B------:R-:W-:-:S07]  /*1810*/  MOV R0, R2 ;  /* 0x0000000200007202 */ /* 0x000fce0000000f00 */
.L_x_23:
[----:B------:R-:W-:-:S07]  /*1820*/  FADD R0, -R0, -1.06139996539113327892e+36 ;  /* 0xfb4c6b0f00007421 */ /* 0x000fce0000000100 */
.L_x_22:
[----:B------:R-:W2:Y:S02]  /*1830*/  LDC.64 R8, c[0x0][0x3b8] ;  /* 0x0000ee00ff087b82 */ /* 0x000ea40000000a00 */
[----:B--2---:R-:W2:Y:S08]  /*1840*/  MUFU.RCP R2, R9 ;  /* 0x0000000900027308 */ /* 0x004eb00000001000 */
[----:B------:R-:W3:Y:S01]  /*1850*/  FCHK P0, R8, R9 ;  /* 0x0000000908007302 */ /* 0x000ee20000000000 */
[----:B--2---:R-:W-:-:S04]  /*1860*/  FFMA R3, R2, -R9, 1 ;  /* 0x3f80000002037423 */ /* 0x004fc80000000809 */
[----:B------:R-:W-:-:S04]  /*1870*/  FFMA R3, R2, R3, R2 ;  /* 0x0000000302037223 */ /* 0x000fc80000000002 */
[----:B------:R-:W-:-:S04]  /*1880*/  FFMA R5, R3, R8, RZ ;  /* 0x0000000803057223 */ /* 0x000fc800000000ff */
[----:B------:R-:W-:-:S04]  /*1890*/  FFMA R4, R5, -R9, R8 ;  /* 0x8000000905047223 */ /* 0x000fc80000000008 */
[----:B------:R-:W-:Y:S01]  /*18a0*/  FFMA R4, R3, R4, R5 ;  /* 0x0000000403047223 */ /* 0x000fe20000000005 */
[----:B---3--:R-:W-:Y:S06]  /*18b0*/  @!P0 BRA `(.L_x_24) ;  /* 0x0000000000188947 */ /* 0x008fec0003800000 */
[----:B------:R-:W2:Y:S01]  /*18c0*/  LDCU.64 UR4, c[0x0][0x3b8] ;  /* 0x00007700ff0477ac */ /* 0x000ea20008000a00 */
[----:B------:R-:W-:Y:S02]  /*18d0*/  MOV R8, 0x1910 ;  /* 0x0000191000087802 */ /* 0x000fe40000000f00 */
[----:B--2---:R-:W-:Y:S02]  /*18e0*/  MOV R2, UR4 ;  /* 0x0000000400027c02 */ /* 0x004fe40008000f00 */
[----:B------:R-:W-:-:S07]  /*18f0*/  MOV R3, UR5 ;  /* 0x0000000500037c02 */ /* 0x000fce0008000f00 */
[----:B01----:R-:W-:Y:S05]  /*1900*/  CALL.REL.NOINC `($__internal_1_$__cuda_sm3x_div_rn_noftz_f32_slowpath) ;  /* 0x0000002800c07944 */ /* 0x003fea0003c00000 */
[----:B------:R-:W-:-:S07]  /*1910*/  IMAD.MOV.U32 R4, RZ, RZ, R2 ;  /* 0x000000ffff047224 */ /* 0x000fce00078e0002 */
.L_x_24:
[----:B------:R-:W2:Y:S01]  /*1920*/  LDC R2, c[0x0][0x3c0] ;  /* 0x0000f000ff027b82 */ /* 0x000ea20000000800 */
[----:B------:R-:W-:-:S05]  /*1930*/  MOV R8, 0x7f800000 ;  /* 0x7f80000000087802 */ /* 0x000fca0000000f00 */
[----:B------:R-:W-:-:S04]  /*1940*/  FFMA R3, RZ, -R8, 1 ;  /* 0x3f800000ff037423 */ /* 0x000fc80000000808 */
[----:B------:R-:W-:Y:S01]  /*1950*/  FFMA R3, R3, -R8, -INF ;  /* 0xff80000003037423 */ /* 0x000fe20000000808 */
[----:B--2---:R-:W-:-:S04]  /*1960*/  FMUL R2, R2, 1.5638490861864958512e-42 ;  /* 0x0000045c02027820 */ /* 0x004fc80000400000 */
[----:B------:R-:W2:Y:S01]  /*1970*/  FCHK P0, R2, -RZ ;  /* 0x800000ff02007302 */ /* 0x000ea20000000000 */
[----:B------:R-:W-:-:S04]  /*1980*/  FFMA R8, R2, R3, RZ ;  /* 0x0000000302087223 */ /* 0x000fc800000000ff */
[----:B------:R-:W-:-:S04]  /*1990*/  FFMA R5, RZ, R8, R2 ;  /* 0x00000008ff057223 */ /* 0x000fc80000000002 */
[----:B------:R-:W-:Y:S01]  /*19a0*/  FFMA R3, R3, R5, R8 ;  /* 0x0000000503037223 */ /* 0x000fe20000000008 */
[----:B--2---:R-:W-:Y:S06]  /*19b0*/  @!P0 BRA `(.L_x_25) ;  /* 0x0000000000108947 */ /* 0x004fec0003800000 */
[----:B------:R-:W-:Y:S01]  /*19c0*/  HFMA2 R3, -RZ, RZ, -0.0 , 0 ;  /* 0x80000000ff037431 */ /* 0x000fe200000001ff */
[----:B------:R-:W-:-:S07]  /*19d0*/  MOV R8, 0x19f0 ;  /* 0x000019f000087802 */ /* 0x000fce0000000f00 */
[----:B01----:R-:W-:Y:S05]  /*19e0*/  CALL.REL.NOINC `($__internal_1_$__cuda_sm3x_div_rn_noftz_f32_slowpath) ;  /* 0x0000002800887944 */ /* 0x003fea0003c00000 */
[----:B------:R-:W-:-:S07]  /*19f0*/  MOV R3, R2 ;  /* 0x0000000200037202 */ /* 0x000fce0000000f00 */
.L_x_25:
[----:B------:R-:W2:Y:S01]  /*1a00*/  LDCU UR4, c[0x0][0x3c4] ;  /* 0x00007880ff0477ac */ /* 0x000ea20008000800 */
[----:B------:R-:W-:Y:S01]  /*1a10*/  HFMA2 R2, -RZ, RZ, 0.96630859375, -0.0022525787353515625 ;  /* 0x3bbb989dff027431 */ /* 0x000fe200000001ff */
[----:B------:R-:W-:Y:S01]  /*1a20*/  MOV R5, 0x437c0000 ;  /* 0x437c000000057802 */ /* 0x000fe20000000f00 */
[----:B------:R-:W-:Y:S01]  /*1a30*/  BSSY.RECONVERGENT B1, `(.L_x_26) ;  /* 0x0000016000017945 */ /* 0x000fe20003800200 */
[----:B--2---:R-:W-:-:S04]  /*1a40*/  FADD R3, R3, -UR4 ;  /* 0x8000000403037e21 */ /* 0x004fc80008000000 */
[----:B------:R-:W-:-:S04]  /*1a50*/  FFMA.SAT R2, R3, R2, 0.5 ;  /* 0x3f00000003027423 */ /* 0x000fc80000002002 */
[----:B------:R-:W-:-:S04]  /*1a60*/  FFMA.RM R2, R2, R5, 12582913 ;  /* 0x4b40000102027423 */ /* 0x000fc80000004005 */
[----:B------:R-:W-:-:S04]  /*1a70*/  FADD R8, R2, -12583039 ;  /* 0xcb40007f02087421 */ /* 0x000fc80000000000 */
[----:B------:R-:W-:-:S04]  /*1a80*/  FFMA R8, R3, 1.4426950216293334961, -R8 ;  /* 0x3fb8aa3b03087823 */ /* 0x000fc80000000808 */
[----:B------:R-:W-:Y:S01]  /*1a90*/  FFMA R8, R3, 1.925963033500011079e-08, R8 ;  /* 0x32a5706003087823 */ /* 0x000fe20000000008 */
[----:B------:R-:W-:-:S05]  /*1aa0*/  SHF.L.U32 R3, R2, 0x17, RZ ;  /* 0x0000001702037819 */ /* 0x000fca00000006ff */
[----:B------:R-:W2:Y:S02]  /*1ab0*/  MUFU.EX2 R8, R8 ;  /* 0x0000000800087308 */ /* 0x000ea40000000800 */
[----:B--2---:R-:W-:-:S04]  /*1ac0*/  FFMA R3, R3, -R8, R4 ;  /* 0x8000000803037223 */ /* 0x004fc80000000004 */
[----:B------:R-:W-:Y:S02]  /*1ad0*/  VIADD R2, R3, 0xf3000000 ;  /* 0xf300000003027836 */ /* 0x000fe40000000000 */
[----:B------:R2:W3:Y:S03]  /*1ae0*/  MUFU.RSQ R4, R3 ;  /* 0x0000000300047308 */ /* 0x0004e60000001400 */
[----:B------:R-:W-:-:S13]  /*1af0*/  ISETP.GT.U32.AND P0, PT, R2, 0x727fffff, PT ;  /* 0x727fffff0200780c */ /* 0x000fda0003f04070 */
[----:B--2---:R-:W-:Y:S05]  /*1b00*/  @!P0 BRA `(.L_x_27) ;  /* 0x0000000000108947 */ /* 0x004fea0003800000 */
[----:B-1----:R-:W-:-:S07]  /*1b10*/  MOV R10, 0x1b30 ;  /* 0x00001b30000a7802 */ /* 0x002fce0000000f00 */
[----:B0--3--:R-:W-:Y:S05]  /*1b20*/  CALL.REL.NOINC `($__internal_0_$__cuda_sm20_sqrt_rn_f32_slowpath) ;  /* 0x0000002400dc7944 */ /* 0x009fea0003c00000 */
[----:B------:R-:W-:Y:S01]  /*1b30*/  MOV R2, R4 ;  /* 0x0000000400027202 */ /* 0x000fe20000000f00 */
[----:B------:R-:W-:Y:S06]  /*1b40*/  BRA `(.L_x_28) ;  /* 0x0000000000107947 */ /* 0x000fec0003800000 */
.L_x_27:
[----:B---3--:R-:W-:Y:S01]  /*1b50*/  FMUL.FTZ R2, R3, R4 ;  /* 0x0000000403027220 */ /* 0x008fe20000410000 */
[----:B------:R-:W-:-:S03]  /*1b60*/  FMUL.FTZ R4, R4, 0.5 ;  /* 0x3f00000004047820 */ /* 0x000fc60000410000 */
[----:B------:R-:W-:-:S04]  /*1b70*/  FFMA R3, -R2, R2, R3 ;  /* 0x0000000202037223 */ /* 0x000fc80000000103 */
[----:B------:R-:W-:-:S07]  /*1b80*/  FFMA R2, R3, R4, R2 ;  /* 0x0000000403027223 */ /* 0x000fce0000000002 */
.L_x_28:
[----:B------:R-:W-:Y:S05]  /*1b90*/  BSYNC.RECONVERGENT B1 ;  /* 0x0000000000017941 */ /* 0x000fea0003800200 */
.L_x_26:
[----:B------:R-:W2:Y:S01]  /*1ba0*/  LDCU UR4, c[0x0][0x3b4] ;  /* 0x00007680ff0477ac */ /* 0x000ea20008000800 */
[----:B------:R-:W-:Y:S01]  /*1bb0*/  BSSY.RECONVERGENT B1, `(.L_x_29) ;  /* 0x00000ee000017945 */ /* 0x000fe20003800200 */
[----:B--2---:R-:W-:-:S04]  /*1bc0*/  FFMA R2, -RZ, R2, -UR4 ;  /* 0x80000004ff027e23 */ /* 0x004fc80008000102 */
[----:B------:R-:W-:-:S05]  /*1bd0*/  FADD R3, R2, 12665 ;  /* 0x4645e40002037421 */ /* 0x000fca0000000000 */
[----:B------:R-:W-:-:S13]  /*1be0*/  FSETP.NEU.AND P0, PT, R0, R3, PT ;  /* 0x000000030000720b */ /* 0x000fda0003f0d000 */
[----:B------:R-:W-:Y:S05]  /*1bf0*/  @P0 BRA `(.L_x_30) ;  /* 0x0000000c00a40947 */ /* 0x000fea0003800000 */
        /* <DEDUP_REMOVED lines=14> */
[----:B------:R-:W-:-:S07]  /*1ce0*/  MOV R0, R2 ;  /* 0x0000000200007202 */ /* 0x000fce0000000f00 */
.L_x_31:
[----:B------:R-:W2:Y:S01]  /*1cf0*/  LDCU UR4, c[0x0][0x3d4] ;  /* 0x00007a80ff0477ac */ /* 0x000ea20008000800 */
[----:B------:R-:W-:Y:S01]  /*1d00*/  BSSY.RECONVERGENT B2, `(.L_x_32) ;  /* 0x0000011000027945 */ /* 0x000fe20003800200 */
[----:B--2---:R-:W-:Y:S01]  /*1d10*/  FADD R4, R0, UR4 ;  /* 0x0000000400047e21 */ /* 0x004fe20008000000 */
[----:B------:R-:W-:Y:S02]  /*1d20*/  UMOV UR4, 0x13132ea2 ;  /* 0x13132ea200047882 */ /* 0x000fe40000000000 */
[----:B------:R-:W-:Y:S01]  /*1d30*/  MOV R5, UR4 ;  /* 0x0000000400057c02 */ /* 0x000fe20008000f00 */
[----:B------:R-:W2:Y:S08]  /*1d40*/  MUFU.RCP R0, R4 ;  /* 0x0000000400007308 */ /* 0x000eb00000001000 */
[----:B------:R-:W3:Y:S01]  /*1d50*/  FCHK P0, -R5, R4 ;  /* 0x0000000405007302 */ /* 0x000ee20000000100 */
[----:B--2---:R-:W-:-:S04]  /*1d60*/  FFMA R3, -R4, R0, 1 ;  /* 0x3f80000004037423 */ /* 0x004fc80000000100 */
[----:B------:R-:W-:-:S04]  /*1d70*/  FFMA R0, R0, R3, R0 ;  /* 0x0000000300007223 */ /* 0x000fc80000000000 */
[----:B------:R-:W-:-:S04]  /*1d80*/  FFMA R3, R0, -1.8577000242474292485e-27, RZ ;  /* 0x93132ea200037823 */ /* 0x000fc800000000ff */
[----:B------:R-:W-:-:S04]  /*1d90*/  FFMA R2, -R4, R3, -1.8577000242474292485e-27 ;  /* 0x93132ea204027423 */ /* 0x000fc80000000103 */
[----:B------:R-:W-:Y:S01]  /*1da0*/  FFMA R0, R0, R2, R3 ;  /* 0x0000000200007223 */ /* 0x000fe20000000003 */
[----:B---3--:R-:W-:Y:S06]  /*1db0*/  @!P0 BRA `(.L_x_33) ;  /* 0x0000000000148947 */ /* 0x008fec0003800000 */
[----:B------:R-:W-:Y:S01]  /*1dc0*/  MOV R3, R4 ;  /* 0x0000000400037202 */ /* 0x000fe20000000f00 */
[----:B------:R-:W-:Y:S01]  /*1dd0*/  IMAD.MOV.U32 R2, RZ, RZ, -0x6cecd15e ;  /* 0x93132ea2ff027424 */ /* 0x000fe200078e00ff */
[----:B------:R-:W-:-:S07]  /*1de0*/  MOV R8, 0x1e00 ;  /* 0x00001e0000087802 */ /* 0x000fce0000000f00 */
[----:B01----:R-:W-:Y:S05]  /*1df0*/  CALL.REL.NOINC `($__internal_1_$__cuda_sm3x_div_rn_noftz_f32_slowpath) ;  /* 0x0000002400847944 */ /* 0x003fea0003c00000 */
[----:B------:R-:W-:-:S07]  /*1e00*/  MOV R0, R2 ;  /* 0x0000000200007202 */ /* 0x000fce0000000f00 */
.L_x_33:
[----:B------:R-:W-:Y:S05]  /*1e10*/  BSYNC.RECONVERGENT B2 ;  /* 0x0000000000027941 */ /* 0x000fea0003800200 */
.L_x_32:
[----:B------:R-:W2:Y:S01]  /*1e20*/  LDC R2, c[0x0][0x3e8] ;  /* 0x0000fa00ff027b82 */ /* 0x000ea20000000800 */
[----:B------:R-:W2:Y:S01]  /*1e30*/  LDCU.64 UR4, c[0x0][0x3e0] ;  /* 0x00007c00ff0477ac */ /* 0x000ea20008000a00 */
[----:B------:R-:W-:Y:S01]  /*1e40*/  HFMA2 R3, -RZ, RZ, 1.75, 0 ;  /* 0x3f000000ff037431 */ /* 0x000fe200000001ff */
[----:B------:R-:W-:Y:S01]  /*1e50*/  MOV R7, 0x3d4dd2f7 ;  /* 0x3d4dd2f700077802 */ /* 0x000fe20000000f00 */
[----:B------:R-:W-:Y:S01]  /*1e60*/  FADD R0, R0, -2.91551345796710400000e+15 ;  /* 0xd925ba4e00007421 */ /* 0x000fe20000000000 */
[----:B------:R-:W-:Y:S03]  /*1e70*/  BSSY.RECONVERGENT B2, `(.L_x_34) ;  /* 0x000002e000027945 */ /* 0x000fe60003800200 */
[----:B-1----:R-:W1:Y:S01]  /*1e80*/  LDC R10, c[0x0][0x3d0] ;  /* 0x0000f400ff0a7b82 */ /* 0x002e620000000800 */
[----:B--2---:R-:W-:-:S04]  /*1e90*/  FADD R2, R2, UR5 ;  /* 0x0000000502027e21 */ /* 0x004fc80008000000 */
[C---:B------:R-:W-:Y:S01]  /*1ea0*/  FFMA R3, |R2|.reuse, -R3, 0.5 ;  /* 0x3f00000002037423 */ /* 0x040fe20000000a03 */
[C---:B------:R-:W-:Y:S02]  /*1eb0*/  FSETP.NEU.AND P1, PT, |R2|.reuse, 1, PT ;  /* 0x3f8000000200780b */ /* 0x040fe40003f2d200 */
[----:B------:R-:W-:Y:S01]  /*1ec0*/  FSETP.GT.AND P0, PT, |R2|, 0.56000000238418579102, PT ;  /* 0x3f0f5c290200780b */ /* 0x000fe20003f04200 */
[----:B------:R-:W2:Y:S02]  /*1ed0*/  MUFU.RSQ R4, R3 ;  /* 0x0000000300047308 */ /* 0x000ea40000001400 */
[----:B--2---:R-:W-:Y:S01]  /*1ee0*/  FMUL R5, R3, R4 ;  /* 0x0000000403057220 */ /* 0x004fe20000400000 */
[----:B------:R-:W-:-:S04]  /*1ef0*/  FMUL R4, R4, -0.5 ;  /* 0xbf00000004047820 */ /* 0x000fc80000400000 */
[----:B------:R-:W-:-:S04]  /*1f00*/  FFMA R4, R5, R4, 0.5 ;  /* 0x3f00000005047423 */ /* 0x000fc80000000004 */
[----:B------:R-:W-:-:S05]  /*1f10*/  FFMA R4, R5, R4, R5 ;  /* 0x0000000405047223 */ /* 0x000fca0000000005 */
[----:B------:R-:W-:-:S04]  /*1f20*/  FSEL R5, R4, RZ, P1 ;  /* 0x000000ff04057208 */ /* 0x000fc80000800000 */
[----:B------:R-:W-:-:S05]  /*1f30*/  FSEL R5, R5, |R2|, P0 ;  /* 0x4000000205057208 */ /* 0x000fca0000000000 */
[----:B------:R-:W-:-:S04]  /*1f40*/  FMUL R4, R5, R5 ;  /* 0x0000000505047220 */ /* 0x000fc80000400000 */
[----:B------:R-:W-:-:S04]  /*1f50*/  FFMA R3, R4, R7, 0.018773360177874565125 ;  /* 0x3c99ca9704037423 */ /* 0x000fc80000000007 */
[----:B------:R-:W-:-:S04]  /*1f60*/  FFMA R3, R4, R3, 0.046769052743911743164 ;  /* 0x3d3f90e804037423 */ /* 0x000fc80000000003 */
[----:B------:R-:W-:-:S04]  /*1f70*/  FFMA R3, R4, R3, 0.074823014438152313232 ;  /* 0x3d993ccf04037423 */ /* 0x000fc80000000003 */
[----:B------:R-:W-:-:S04]  /*1f80*/  FFMA R3, R4, R3, 0.16667181253433227539 ;  /* 0x3e2aac0404037423 */ /* 0x000fc80000000003 */
[----:B------:R-:W-:-:S04]  /*1f90*/  FMUL R4, R4, R3 ;  /* 0x0000000304047220 */ /* 0x000fc80000400000 */
[----:B------:R-:W-:Y:S01]  /*1fa0*/  FFMA R5, R5, R4, R5 ;  /* 0x0000000405057223 */ /* 0x000fe20000000005 */
[----:B------:R-:W-:-:S03]  /*1fb0*/  HFMA2 R4, -RZ, RZ, 1.9599609375, 20144 ;  /* 0x3fd774ebff047431 */ /* 0x000fc600000001ff */
[----:B------:R-:W-:-:S04]  /*1fc0*/  FMUL R3, R5, -2 ;  /* 0xc000000005037820 */ /* 0x000fc80000400000 */
[----:B------:R-:W-:-:S05]  /*1fd0*/  @P0 FFMA R5, R4, 0.93318945169448852539, R3 ;  /* 0x3f6ee58104050823 */ /* 0x000fca0000000003 */
[C---:B------:R-:W-:Y:S02]  /*1fe0*/  FSETP.NAN.AND P0, PT, R5.reuse, R5, PT ;  /* 0x000000050500720b */ /* 0x040fe40003f08000 */
[----:B------:R-:W-:-:S04]  /*1ff0*/  LOP3.LUT R2, R5, 0x80000000, R2, 0xb8, !PT ;  /* 0x8000000005027812 */ /* 0x000fc800078eb802 */
[----:B------:R-:W-:-:S05]  /*2000*/  FSEL R2, R2, R5, !P0 ;  /* 0x0000000502027208 */ /* 0x000fca0004000000 */
[----:B------:R-:W-:-:S04]  /*2010*/  FMUL R2, R2, 4 ;  /* 0x4080000002027820 */ /* 0x000fc80000400000 */
[----:B------:R-:W-:-:S04]  /*2020*/  FMUL R2, R2, 1 ;  /* 0x3f80000002027820 */ /* 0x000fc80000400000 */
[----:B------:R-:W-:-:S04]  /*2030*/  FMUL R2, R2, 1 ;  /* 0x3f80000002027820 */ /* 0x000fc80000400000 */
[----:B------:R-:W-:-:S04]  /*2040*/  FMUL R2, R2, 1 ;  /* 0x3f80000002027820 */ /* 0x000fc80000400000 */
[----:B------:R-:W-:-:S05]  /*2050*/  FMUL R5, R2, UR4 ;  /* 0x0000000402057c20 */ /* 0x000fca0008400000 */
[----:B------:R-:W-:-:S04]  /*2060*/  FSETP.GT.AND P2, PT, |R0|, |R5|, PT ;  /* 0x400000050000720b */ /* 0x000fc80003f44200 */
[----:B------:R-:W-:Y:S02]  /*2070*/  FSEL R3, |R0|, |R5|, P2 ;  /* 0x4000000500037208 */ /* 0x000fe40001000200 */
[----:B------:R-:W-:Y:S02]  /*2080*/  FSEL R2, |R5|, |R0|, P2 ;  /* 0x4000000005027208 */ /* 0x000fe40001000200 */
[----:B------:R-:W2:Y:S08]  /*2090*/  MUFU.RCP R4, R3 ;  /* 0x0000000300047308 */ /* 0x000eb00000001000 */
[----:B------:R-:W3:Y:S01]  /*20a0*/  FCHK P0, R2, R3 ;  /* 0x0000000302007302 */ /* 0x000ee20000000000 */
[----:B--2---:R-:W-:-:S04]  /*20b0*/  FFMA R7, -R3, R4, 1 ;  /* 0x3f80000003077423 */ /* 0x004fc80000000104 */
[----:B------:R-:W-:Y:S01]  /*20c0*/  FFMA R7, R4, R7, R4 ;  /* 0x0000000704077223 */ /* 0x000fe20000000004 */
[----:B-1----:R-:W-:-:S03]  /*20d0*/  FADD R4, -R10, -1.04120004715993942910e+34 ;  /* 0xf800567b0a047421 */ /* 0x002fc60000000100 */
[----:B------:R-:W-:-:S04]  /*20e0*/  FFMA R8, R2, R7, RZ ;  /* 0x0000000702087223 */ /* 0x000fc800000000ff */
[----:B------:R-:W-:-:S04]  /*20f0*/  FFMA R9, -R3, R8, R2 ;  /* 0x0000000803097223 */ /* 0x000fc80000000102 */
[----:B------:R-:W-:Y:S01]  /*2100*/  FFMA R7, R7, R9, R8 ;  /* 0x0000000907077223 */ /* 0x000fe20000000008 */
[----:B---3--:R-:W-:Y:S06]  /*2110*/  @!P0 BRA `(.L_x_35) ;  /* 0x00000000000c8947 */ /* 0x008fec0003800000 */
[----:B------:R-:W-:-:S07]  /*2120*/  MOV R8, 0x2140 ;  /* 0x0000214000087802 */ /* 0x000fce0000000f00 */
[----:B0-----:R-:W-:Y:S05]  /*2130*/  CALL.REL.NOINC `($__internal_1_$__cuda_sm3x_div_rn_noftz_f32_slowpath) ;  /* 0x0000002000b47944 */ /* 0x001fea0003c00000 */
[----:B------:R-:W-:-:S07]  /*2140*/  MOV R7, R2 ;  /* 0x0000000200077202 */ /* 0x000fce0000000f00 */
.L_x_35:
[----:B------:R-:W-:Y:S05]  /*2150*/  BSYNC.RECONVERGENT B2 ;  /* 0x0000000000027941 */ /* 0x000fea0003800200 */
.L_x_34:
[----:B------:R-:W-:Y:S02]  /*2160*/  HFMA2 R9, -RZ, RZ, 0.89990234375, 10328 ;  /* 0x3b33710bff097431 */ /* 0x000fe400000001ff */
[----:B------:R-:W-:Y:S01]  /*2170*/  FMUL R2, R7, R7 ;  /* 0x0000000707027220 */ /* 0x000fe20000400000 */
[C---:B------:R-:W-:Y:S01]  /*2180*/  ISETP.GE.AND P0, PT, R5.reuse, RZ, PT ;  /* 0x000000ff0500720c */ /* 0x040fe20003f06270 */
[----:B------:R-:W1:Y:S01]  /*2190*/  LDC R10, c[0x0][0x3f0] ;  /* 0x0000fc00ff0a7b82 */ /* 0x000e620000000800 */
[----:B------:R-:W-:Y:S01]  /*21a0*/  FSETP.NEU.AND P3, PT, |R5|, |R0|, PT ;  /* 0x400000000500720b */ /* 0x000fe20003f6d200 */
[----:B------:R-:W1:Y:S01]  /*21b0*/  LDCU UR4, c[0x0][0x3ec] ;  /* 0x00007d80ff0477ac */ /* 0x000e620008000800 */
[----:B------:R-:W-:Y:S01]  /*21c0*/  FSETP.NEU.AND P1, PT, R3, RZ, PT ;  /* 0x000000ff0300720b */ /* 0x000fe20003f2d000 */
[----:B------:R-:W-:Y:S01]  /*21d0*/  FADD R5, |R0|, |R5| ;  /* 0x4000000500057221 */ /* 0x000fe20000000200 */
[----:B------:R-:W-:Y:S01]  /*21e0*/  MOV R8, 0x3f6ee581 ;  /* 0x3f6ee58100087802 */ /* 0x000fe20000000f00 */
[----:B------:R-:W-:Y:S01]  /*21f0*/  BSSY.RECONVERGENT B2, `(.L_x_36) ;  /* 0x000005d000027945 */ /* 0x000fe20003800200 */
[----:B------:R-:W-:-:S02]  /*2200*/  FFMA R9, R2, R9, -0.015681877732276916504 ;  /* 0xbc80774802097423 */ /* 0x000fc40000000009 */
[----:B------:R-:W-:Y:S02]  /*2210*/  FSEL R8, R8, 1.8663789033889770508, P2 ;  /* 0x3feee58108087808 */ /* 0x000fe40001000000 */
[----:B------:R-:W-:-:S04]  /*2220*/  FFMA R9, R2, R9, 0.042200751602649688721 ;  /* 0x3d2cdab202097423 */ /* 0x000fc80000000009 */
[----:B------:R-:W-:-:S04]  /*2230*/  FFMA R9, R2, R9, -0.074792981147766113281 ;  /* 0xbd992d1002097423 */ /* 0x000fc80000000009 */
[----:B------:R-:W-:-:S04]  /*2240*/  FFMA R9, R2, R9, 0.10640415549278259277 ;  /* 0x3dd9ea6c02097423 */ /* 0x000fc80000000009 */
[----:B------:R-:W-:-:S04]  /*2250*/  FFMA R9, R2, R9, -0.14207722246646881104 ;  /* 0xbe117cb102097423 */ /* 0x000fc80000000009 */
[----:B------:R-:W-:-:S04]  /*2260*/  FFMA R9, R2, R9, 0.19993925094604492188 ;  /* 0x3e4cbce002097423 */ /* 0x000fc80000000009 */
[----:B------:R-:W-:-:S04]  /*2270*/  FFMA R9, R2, R9, -0.33333197236061096191 ;  /* 0xbeaaaa7d02097423 */ /* 0x000fc80000000009 */
[----:B------:R-:W-:Y:S01]  /*2280*/  FMUL R2, R2, R9 ;  /* 0x0000000902027220 */ /* 0x000fe20000400000 */
[----:B------:R-:W-:-:S03]  /*2290*/  IMAD.MOV.U32 R9, RZ, RZ, 0x3fd774eb ;  /* 0x3fd774ebff097424 */ /* 0x000fc600078e00ff */
[----:B------:R-:W-:-:S04]  /*22a0*/  FFMA R2, R2, R7, R7 ;  /* 0x0000000702027223 */ /* 0x000fc80000000007 */
[----:B------:R-:W-:-:S05]  /*22b0*/  FFMA R7, R9, 0.93318945169448852539, -R2 ;  /* 0x3f6ee58109077823 */ /* 0x000fca0000000802 */
[-C--:B------:R-:W-:Y:S02]  /*22c0*/  FSEL R9, R7, R2.reuse, P2 ;  /* 0x0000000207097208 */ /* 0x080fe40001000000 */
[----:B------:R-:W-:Y:S01]  /*22d0*/  FSEL R7, R2, -R2, P2 ;  /* 0x8000000202077208 */ /* 0x000fe20001000000 */
[----:B------:R-:W-:-:S04]  /*22e0*/  HFMA2 R2, -RZ, RZ, 2.04296875, -15.78125 ;  /* 0x4016cbe4ff027431 */ /* 0x000fc800000001ff */
[----:B------:R-:W-:Y:S01]  /*22f0*/  @!P0 FFMA R9, R8, 1.6832555532455444336, R7 ;  /* 0x3fd774eb08098823 */ /* 0x000fe20000000007 */
[----:B------:R-:W-:Y:S01]  /*2300*/  @!P3 FSEL R9, R2, 0.78539818525314331055, !P0 ;  /* 0x3f490fdb0209b808 */ /* 0x000fe20004000000 */
[----:B-1----:R-:W-:Y:S01]  /*2310*/  FADD R2, R10, UR4 ;  /* 0x000000040a027e21 */ /* 0x002fe20008000000 */
[----:B------:R-:W-:Y:S02]  /*2320*/  @!P1 FSEL R9, RZ, 3.1415927410125732422, P0 ;  /* 0x40490fdbff099808 */ /* 0x000fe40000000000 */
[----:B------:R-:W-:Y:S01]  /*2330*/  FSETP.NAN.AND P0, PT, R5, R5, PT ;  /* 0x000000050500720b */ /* 0x000fe20003f08000 */
[----:B------:R-:W-:Y:S01]  /*2340*/  FADD R3, -R2, -1.44380002304000000000e+12 ;  /* 0xd3a8149802037421 */ /* 0x000fe20000000100 */
[----:B------:R-:W-:-:S04]  /*2350*/  LOP3.LUT R0, R9, 0x80000000, R0, 0xb8, !PT ;  /* 0x8000000009007812 */ /* 0x000fc800078eb800 */
[----:B------:R-:W-:-:S05]  /*2360*/  FSEL R5, R5, R0, P0 ;  /* 0x0000000005057208 */ /* 0x000fca0000000000 */
[----:B------:R-:W-:-:S04]  /*2370*/  FADD R4, R5, R4 ;  /* 0x0000000405047221 */ /* 0x000fc80000000000 */
[C---:B------:R-:W-:Y:S01]  /*2380*/  FADD R0, |R4|.reuse, -RZ ;  /* 0x800000ff04007221 */ /* 0x040fe20000000200 */
[----:B------:R-:W-:-:S13]  /*2390*/  FSETP.GEU.AND P0, PT, |R4|, |R3|, PT ;  /* 0x400000030400720b */ /* 0x000fda0003f0e200 */
[----:B------:R-:W-:Y:S05]  /*23a0*/  @!P0 BRA `(.L_x_37) ;  /* 0x0000000400048947 */ /* 0x000fea0003800000 */
[----:B------:R-:W-:-:S05]  /*23b0*/  FMUL R5, |R3|, 8388608 ;  /* 0x4b00000003057820 */ /* 0x000fca0000400200 */
[----:B------:R-:W-:-:S13]  /*23c0*/  FSETP.GTU.AND P0, PT, R0, R5, PT ;  /* 0x000000050000720b */ /* 0x000fda0003f0c000 */
[----:B------:R-:W-:Y:S05]  /*23d0*/  @P0 BRA `(.L_x_38) ;  /* 0x0000000000780947 */ /* 0x000fea0003800000 */
[C---:B------:R-:W-:Y:S01]  /*23e0*/  FMUL R2, |R3|.reuse, 16777216 ;  /* 0x4b80000003027820 */ /* 0x040fe20000400200 */
[C---:B------:R-:W-:Y:S01]  /*23f0*/  FSETP.GEU.AND P0, PT, |R3|.reuse, 1.175494350822287508e-38, PT ;  /* 0x008000000300780b */ /* 0x040fe20003f0e200 */
[----:B------:R-:W-:Y:S01]  /*2400*/  FMUL R5, R0, 16777216 ;  /* 0x4b80000000057820 */ /* 0x000fe20000400000 */
[----:B------:R-:W-:Y:S01]  /*2410*/  FADD R7, |R3|, -RZ ;  /* 0x800000ff03077221 */ /* 0x000fe20000000200 */
[----:B------:R-:W-:Y:S01]  /*2420*/  BSSY.RECONVERGENT B3, `(.L_x_39) ;  /* 0x0000017000037945 */ /* 0x000fe20003800200 */
[----:B------:R-:W-:Y:S02]  /*2430*/  FSEL R2, R2, |R3|, !P0 ;  /* 0x4000000302027208 */ /* 0x000fe40004000000 */
[----:B------:R-:W-:-:S04]  /*2440*/  FSEL R5, R5, R0, !P0 ;  /* 0x0000000005057208 */ /* 0x000fc80004000000 */
[----:B------:R-:W1:Y:S02]  /*2450*/  MUFU.RCP R2, R2 ;  /* 0x0000000200027308 */ /* 0x000e640000001000 */
[----:B-1----:R-:W-:-:S06]  /*2460*/  FMUL R5, R2, R5 ;  /* 0x0000000502057220 */ /* 0x002fcc0000400000 */
[----:B------:R-:W1:Y:S02]  /*2470*/  FRND.TRUNC R5, R5 ;  /* 0x0000000500057307 */ /* 0x000e64000020d000 */
[----:B-1----:R-:W-:-:S05]  /*2480*/  FFMA R8, -|R3|, R5, R0 ;  /* 0x0000000503087223 */ /* 0x002fca0000000300 */
        /* <DEDUP_REMOVED lines=16> */
.L_x_40:
[----:B------:R-:W-:Y:S05]  /*2590*/  BSYNC.RECONVERGENT B3 ;  /* 0x0000000000037941 */ /* 0x000fea0003800200 */
.L_x_39:
[----:B------:R-:W-:Y:S01]  /*25a0*/  FFMA R0, -|R3|, R5, R0 ;  /* 0x0000000503007223 */ /* 0x000fe20000000300 */
[----:B------:R-:W-:Y:S06]  /*25b0*/  BRA `(.L_x_37) ;  /* 0x0000000000807947 */ /* 0x000fec0003800000 */
.L_x_38:
[----:B------:R-:W-:Y:S01]  /*25c0*/  LOP3.LUT R7, R5, 0xff800000, RZ, 0xc0, !PT ;  /* 0xff80000005077812 */ /* 0x000fe200078ec0ff */
[----:B------:R-:W-:Y:S01]  /*25d0*/  BSSY.RECONVERGENT B3, `(.L_x_41) ;  /* 0x000001c000037945 */ /* 0x000fe20003800200 */
[C---:B------:R-:W-:Y:S02]  /*25e0*/  ISETP.GT.U32.AND P0, PT, R0.reuse, 0x7f7fffff, PT ;  /* 0x7f7fffff0000780c */ /* 0x040fe40003f04070 */
[C---:B------:R-:W-:Y:S02]  /*25f0*/  IADD3 R2, PT, PT, R0.reuse, -R7, RZ ;  /* 0x8000000700027210 */ /* 0x040fe40007ffe0ff */
[----:B------:R-:W-:Y:S02]  /*2600*/  LOP3.LUT R0, R0, 0x7fffff, RZ, 0xc0, !PT ;  /* 0x007fffff00007812 */ /* 0x000fe400078ec0ff */
[----:B------:R-:W-:Y:S02]  /*2610*/  LOP3.LUT R2, R2, 0xff800000, RZ, 0xc0, !PT ;  /* 0xff80000002027812 */ /* 0x000fe400078ec0ff */
[----:B------:R-:W-:-:S02]  /*2620*/  FSETP.GT.AND P2, PT, |R3|, RZ, PT ;  /* 0x000000ff0300720b */ /* 0x000fc40003f44200 */
[----:B------:R-:W-:Y:S02]  /*2630*/  IADD3 R2, PT, PT, R2, 0xb800000, RZ ;  /* 0x0b80000002027810 */ /* 0x000fe40007ffe0ff */
[----:B------:R-:W-:Y:S02]  /*2640*/  FSEL R7, R7, +QNAN , !P0 ;  /* 0x7fffffff07077808 */ /* 0x000fe40004000000 */
[----:B------:R-:W-:Y:S02]  /*2650*/  ISETP.NE.AND P1, PT, R2, RZ, PT ;  /* 0x000000ff0200720c */ /* 0x000fe40003f25270 */
[----:B------:R-:W-:Y:S02]  /*2660*/  LOP3.LUT R0, R0, 0x3f800000, RZ, 0xfc, !PT ;  /* 0x3f80000000007812 */ /* 0x000fe400078efcff */
[----:B------:R-:W-:-:S09]  /*2670*/  FSEL R10, R7, +QNAN , P2 ;  /* 0x7fffffff070a7808 */ /* 0x000fd20001000000 */
[----:B------:R-:W-:Y:S05]  /*2680*/  @!P1 BRA `(.L_x_42) ;  /* 0x0000000000409947 */ /* 0x000fea0003800000 */
[----:B------:R-:W-:-:S04]  /*2690*/  LOP3.LUT R5, R5, 0x7fffff, RZ, 0xc0, !PT ;  /* 0x007fffff05057812 */ /* 0x000fc800078ec0ff */
[----:B------:R-:W-:-:S04]  /*26a0*/  LOP3.LUT R5, R5, 0x3f800000, RZ, 0xfc, !PT ;  /* 0x3f80000005057812 */ /* 0x000fc800078efcff */
[----:B------:R1:W2:Y:S03]  /*26b0*/  MUFU.RCP R3, R5 ;  /* 0x0000000500037308 */ /* 0x0002a60000001000 */
.L_x_43:
        /* <DEDUP_REMOVED lines=8> */
[----:B------:R-:W-:-:S06]  /*2740*/  FFMA.RZ R8, R3, R8, R9 ;  /* 0x0000000803087223 */ /* 0x000fcc000000c009 */
[----:B------:R-:W2:Y:S02]  /*2750*/  FRND.TRUNC R8, R8 ;  /* 0x0000000800087307 */ /* 0x000ea4000020d000 */
[----:B--2---:R-:W-:-:S05]  /*2760*/  FFMA R0, -R5, R8, R0 ;  /* 0x0000000805007223 */ /* 0x004fca0000000100 */
[----:B------:R-:W-:-:S13]  /*2770*/  ISETP.NE.AND P0, PT, R0, RZ, PT ;  /* 0x000000ff0000720c */ /* 0x000fda0003f05270 */
[----:B------:R-:W-:Y:S05]  /*2780*/  @P0 BRA P1, `(.L_x_43) ;  /* 0xfffffffc00cc0947 */ /* 0x000fea000083ffff */
.L_x_42:
[----:B------:R-:W-:Y:S05]  /*2790*/  BSYNC.RECONVERGENT B3 ;  /* 0x0000000000037941 */ /* 0x000fea0003800200 */
.L_x_41:
[----:B------:R-:W-:-:S04]  /*27a0*/  FMUL R3, R0, 1.1920928955078125e-07 ;  /* 0x3400000000037820 */ /* 0x000fc80000400000 */
[----:B------:R-:W-:-:S07]  /*27b0*/  FMUL R0, R10, R3 ;  /* 0x000000030a007220 */ /* 0x000fce0000400000 */
.L_x_37:
[----:B------:R-:W-:Y:S05]  /*27c0*/  BSYNC.RECONVERGENT B2 ;  /* 0x0000000000027941 */ /* 0x000fea0003800200 */
.L_x_36:
[C---:B------:R-:W-:Y:S01]  /*27d0*/  FSETP.NAN.AND P0, PT, |R0|.reuse, |R0|, PT ;  /* 0x400000000000720b */ /* 0x040fe20003f08200 */
[----:B------:R-:W-:Y:S01]  /*27e0*/  BSSY.RECONVERGENT B2, `(.L_x_44) ;  /* 0x0000029000027945 */ /* 0x000fe20003800200 */
[----:B------:R-:W-:Y:S01]  /*27f0*/  LOP3.LUT R3, R0, 0x80000000, R4, 0xb8, !PT ;  /* 0x8000000000037812 */ /* 0x000fe200078eb804 */
[----:B------:R-:W-:-:S03]  /*2800*/  HFMA2 R2, -RZ, RZ, 1.875, 0 ;  /* 0x3f800000ff027431 */ /* 0x000fc600000001ff */
[----:B------:R-:W-:-:S04]  /*2810*/  FSEL R0, R0, R3, P0 ;  /* 0x0000000300007208 */ /* 0x000fc80000000000 */
[----:B------:R-:W-:-:S13]  /*2820*/  FSETP.NEU.AND P0, PT, R0, RZ, PT ;  /* 0x000000ff0000720b */ /* 0x000fda0003f0d000 */
[----:B------:R-:W-:Y:S05]  /*2830*/  @!P0 BRA `(.L_x_45) ;  /* 0x00000000008c8947 */ /* 0x000fea0003800000 */
[----:B------:R-:W-:Y:S02]  /*2840*/  MOV R3, 0x327a23bb ;  /* 0x327a23bb00037802 */ /* 0x000fe40000000f00 */
[----:B------:R-:W-:Y:S02]  /*2850*/  MOV R2, 0x3fb8aa3b ;  /* 0x3fb8aa3b00027802 */ /* 0x000fe40000000f00 */
[----:B-1----:R-:W-:Y:S02]  /*2860*/  MOV R5, 0x3e92f06b ;  /* 0x3e92f06b00057802 */ /* 0x002fe40000000f00 */
[----:B------:R-:W-:Y:S01]  /*2870*/  FSETP.NAN.AND P2, PT, |R0|, |R0|, PT ;  /* 0x400000000000720b */ /* 0x000fe20003f48200 */
[----:B------:R-:W-:-:S04]  /*2880*/  FFMA R2, -R3, R2, 7.4849317570624407381e-06 ;  /* 0x36fb271303027423 */ /* 0x000fc80000000102 */
[----:B------:R-:W-:-:S04]  /*2890*/  FFMA R2, -R5, 1.9251366722983220825e-08, R2 ;  /* 0x32a55e3405027823 */ /* 0x000fc80000000102 */
[----:B------:R-:W-:-:S04]  /*28a0*/  FFMA R2, -R3, 0.030078865587711334229, R2 ;  /* 0x3cf667f403027823 */ /* 0x000fc80000000102 */
[----:B------:R-:W-:-:S04]  /*28b0*/  FFMA R2, -R5, 0.010026288218796253204, R2 ;  /* 0x3c24454d05027823 */ /* 0x000fc80000000102 */
[----:B------:R-:W-:-:S04]  /*28c0*/  FADD R3, R2, -139.4140472412109375 ;  /* 0xc30b69ff02037421 */ /* 0x000fc80000000000 */
[----:B------:R-:W-:Y:S01]  /*28d0*/  FMUL R5, R0, R3 ;  /* 0x0000000300057220 */ /* 0x000fe20000400000 */
[----:B------:R-:W-:-:S03]  /*28e0*/  FADD R7, R3, 139.4140472412109375 ;  /* 0x430b69ff03077421 */ /* 0x000fc60000000000 */
[----:B------:R-:W1:Y:S01]  /*28f0*/  FRND R4, R5 ;  /* 0x0000000500047307 */ /* 0x000e620000201000 */
[----:B------:R-:W-:Y:S01]  /*2900*/  FADD R2, R2, -R7 ;  /* 0x8000000702027221 */ /* 0x000fe20000000000 */
[C---:B------:R-:W-:Y:S01]  /*2910*/  FFMA R3, R0.reuse, R3, -R5 ;  /* 0x0000000300037223 */ /* 0x040fe20000000805 */
[----:B------:R-:W-:Y:S02]  /*2920*/  MOV R7, 0x391fcb8e ;  /* 0x391fcb8e00077802 */ /* 0x000fe40000000f00 */
[C---:B------:R-:W-:Y:S01]  /*2930*/  FSETP.GT.AND P1, PT, |R5|.reuse, 152, PT ;  /* 0x431800000500780b */ /* 0x040fe20003f24200 */
[----:B------:R-:W-:Y:S02]  /*2940*/  FFMA R3, R0, R2, R3 ;  /* 0x0000000200037223 */ /* 0x000fe40000000003 */
[----:B------:R-:W2:Y:S01]  /*2950*/  F2I.NTZ R8, R5 ;  /* 0x0000000500087305 */ /* 0x000ea20000203100 */
[----:B-1----:R-:W-:Y:S01]  /*2960*/  FADD R2, R5, -R4 ;  /* 0x8000000405027221 */ /* 0x002fe20000000000 */
[----:B------:R-:W-:-:S03]  /*2970*/  FSETP.GT.AND P0, PT, R4, RZ, PT ;  /* 0x000000ff0400720b */ /* 0x000fc60003f04000 */
[----:B------:R-:W-:-:S04]  /*2980*/  FADD R2, R2, R3 ;  /* 0x0000000302027221 */ /* 0x000fc80000000000 */
[----:B------:R-:W-:-:S04]  /*2990*/  FFMA R3, R2, R7, 0.0013391353422775864601 ;  /* 0x3aaf85ed02037423 */ /* 0x000fc80000000007 */
[----:B------:R-:W-:-:S04]  /*29a0*/  FFMA R3, R2, R3, 0.0096188392490148544312 ;  /* 0x3c1d985602037423 */ /* 0x000fc80000000003 */
[----:B------:R-:W-:-:S04]  /*29b0*/  FFMA R3, R2, R3, 0.055503588169813156128 ;  /* 0x3d6357bb02037423 */ /* 0x000fc80000000003 */
[C---:B------:R-:W-:Y:S01]  /*29c0*/  FFMA R7, R2.reuse, R3, 0.24022644758224487305 ;  /* 0x3e75fdec02077423 */ /* 0x040fe20000000003 */
[----:B------:R-:W-:Y:S02]  /*29d0*/  SEL R3, RZ, 0x83000000, P0 ;  /* 0x83000000ff037807 */ /* 0x000fe40000000000 */
[----:B------:R-:W-:Y:S01]  /*29e0*/  FSETP.GEU.AND P0, PT, R5, RZ, PT ;  /* 0x000000ff0500720b */ /* 0x000fe20003f0e000 */
[----:B------:R-:W-:Y:S01]  /*29f0*/  FFMA R7, R2, R7, 0.69314718246459960938 ;  /* 0x3f31721802077423 */ /* 0x000fe20000000007 */
[----:B--2---:R-:W-:Y:S01]  /*2a00*/  LEA R8, R8, -R3, 0x17 ;  /* 0x8000000308087211 */ /* 0x004fe200078eb8ff */
[----:B------:R-:W-:Y:S02]  /*2a10*/  VIADD R4, R3, 0x7f000000 ;  /* 0x7f00000003047836 */ /* 0x000fe40000000000 */
[----:B------:R-:W-:Y:S01]  /*2a20*/  FFMA R7, R2, R7, 1 ;  /* 0x3f80000002077423 */ /* 0x000fe20000000007 */
[----:B------:R-:W-:-:S03]  /*2a30*/  FSEL R2, RZ, +INF , !P0 ;  /* 0x7f800000ff027808 */ /* 0x000fc60004000000 */
[----:B------:R-:W-:-:S04]  /*2a40*/  FMUL R7, R4, R7 ;  /* 0x0000000704077220 */ /* 0x000fc80000400000 */
[----:B------:R-:W-:Y:S01]  /*2a50*/  @!P1 FMUL R2, R8, R7 ;  /* 0x0000000708029220 */ /* 0x000fe20000400000 */
[----:B------:R-:W-:-:S07]  /*2a60*/  @P2 FADD R2, R0, 1.0747959221371346934e-42 ;  /* 0x000002ff00022421 */ /* 0x000fce0000000000 */
.L_x_45:
[----:B------:R-:W-:Y:S05]  /*2a70*/  BSYNC.RECONVERGENT B2 ;  /* 0x0000000000027941 */ /* 0x000fea0003800200 */
.L_x_44:
[----:B------:R-:W-:-:S07]  /*2a80*/  FADD R0, R2, -1.4041000045322046125e-14 ;  /* 0xa87cf0af02007421 */ /* 0x000fce0000000000 */
.L_x_30:
[----:B------:R-:W-:Y:S05]  /*2a90*/  BSYNC.RECONVERGENT B1 ;  /* 0x0000000000017941 */ /* 0x000fea0003800200 */
.L_x_29:
[----:B------:R-:W2:Y:S02]  /*2aa0*/  LDCU UR4, c[0x0][0x388] ;  /* 0x00007100ff0477ac */ /* 0x000ea40008000800 */
[----:B--2---:R-:W-:-:S09]  /*2ab0*/  UISETP.GE.AND UP0, UPT, UR4, 0x1, UPT ;  /* 0x000000010400788c */ /* 0x004fd2000bf06270 */
[----:B------:R-:W-:Y:S05]  /*2ac0*/  BRA.U !UP0, `(.L_x_8) ;  /* 0x0000001508c07547 */ /* 0x000fea000b800000 */
[----:B------:R-:W2:Y:S01]  /*2ad0*/  LDC.64 R2, c[0x0][0x410] ;  /* 0x00010400ff027b82 */ /* 0x000ea20000000a00 */
[----:B------:R-:W-:Y:S02]  /*2ae0*/  UMOV UR4, 0x2bf2 ;  /* 0x00002bf200047882 */ /* 0x000fe40000000000 */
[----:B------:R-:W-:Y:S01]  /*2af0*/  MOV R8, UR4 ;  /* 0x0000000400087c02 */ /* 0x000fe20008000f00 */
[----:B--2---:R-:W-:-:S04]  /*2b00*/  FMUL R3, RZ, R3 ;  /* 0x00000003ff037220 */ /* 0x004fc80000400000 */
[----:B------:R-:W-:-:S06]  /*2b10*/  FFMA R3, R2, 1.9197788961249993872e-43, R3 ;  /* 0x0000008902037823 */ /* 0x000fcc0000000003 */
[----:B------:R-:W2:Y:S08]  /*2b20*/  FRND.CEIL R3, R3 ;  /* 0x0000000300037307 */ /* 0x000eb00000209000 */
[----:B--2---:R-:W1:Y:S08]  /*2b30*/  MUFU.RCP R2, R3 ;  /* 0x0000000300027308 */ /* 0x004e700000001000 */
[----:B------:R-:W2:Y:S01]  /*2b40*/  FCHK P0, -R8, R3 ;  /* 0x0000000308007302 */ /* 0x000ea20000000100 */
[----:B-1----:R-:W-:-:S04]  /*2b50*/  FFMA R5, -R3, R2, 1 ;  /* 0x3f80000003057423 */ /* 0x002fc80000000102 */
[----:B------:R-:W-:-:S04]  /*2b60*/  FFMA R2, R2, R5, R2 ;  /* 0x0000000502027223 */ /* 0x000fc80000000002 */
[----:B------:R-:W-:-:S04]  /*2b70*/  FFMA R4, R2, -1.5764607723654192048e-41, RZ ;  /* 0x80002bf202047823 */ /* 0x000fc800000000ff */
[----:B------:R-:W-:-:S04]  /*2b80*/  FFMA R5, -R3, R4, -1.5764607723654192048e-41 ;  /* 0x80002bf203057423 */ /* 0x000fc80000000104 */
[----:B------:R-:W-:Y:S01]  /*2b90*/  FFMA R4, R2, R5, R4 ;  /* 0x0000000502047223 */ /* 0x000fe20000000004 */
[----:B--2---:R-:W-:Y:S06]  /*2ba0*/  @!P0 BRA `(.L_x_46) ;  /* 0x0000000000108947 */ /* 0x004fec0003800000 */
[----:B------:R-:W-:Y:S01]  /*2bb0*/  HFMA2 R2, -RZ, RZ, -0.0 , 0.06207275390625 ;  /* 0x80002bf2ff027431 */ /* 0x000fe200000001ff */
[----:B------:R-:W-:-:S07]  /*2bc0*/  MOV R8, 0x2be0 ;  /* 0x00002be000087802 */ /* 0x000fce0000000f00 */
[----:B0-----:R-:W-:Y:S05]  /*2bd0*/  CALL.REL.NOINC `($__internal_1_$__cuda_sm3x_div_rn_noftz_f32_slowpath) ;  /* 0x00000018000c7944 */ /* 0x001fea0003c00000 */
[----:B------:R-:W-:-:S07]  /*2be0*/  MOV R4, R2 ;  /* 0x0000000200047202 */ /* 0x000fce0000000f00 */
.L_x_46:
[----:B------:R-:W1:Y:S01]  /*2bf0*/  MUFU.RCP R3, R4 ;  /* 0x0000000400037308 */ /* 0x000e620000001000 */
[----:B------:R-:W-:Y:S01]  /*2c00*/  UMOV UR4, 0x5bfa0a3d ;  /* 0x5bfa0a3d00047882 */ /* 0x000fe20000000000 */
[----:B------:R-:W-:Y:S01]  /*2c10*/  BSSY.RECONVERGENT B1, `(.L_x_47) ;  /* 0x000000d000017945 */ /* 0x000fe20003800200 */
[----:B------:R-:W-:-:S05]  /*2c20*/  MOV R5, UR4 ;  /* 0x0000000400057c02 */ /* 0x000fca0008000f00 */
[----:B------:R-:W2:Y:S01]  /*2c30*/  FCHK P0, R5, R4 ;  /* 0x0000000405007302 */ /* 0x000ea20000000000 */
[----:B-1----:R-:W-:-:S04]  /*2c40*/  FFMA R2, R3, -R4, 1 ;  /* 0x3f80000003027423 */ /* 0x002fc80000000804 */
[----:B------:R-:W-:-:S04]  /*2c50*/  FFMA R2, R3, R2, R3 ;  /* 0x0000000203027223 */ /* 0x000fc80000000003 */
[----:B------:R-:W-:-:S04]  /*2c60*/  FFMA R3, R2, 1.40760002573893632000e+17, RZ ;  /* 0x5bfa0a3d02037823 */ /* 0x000fc800000000ff */
[----:B------:R-:W-:-:S04]  /*2c70*/  FFMA R8, R3, -R4, 1.40760002573893632000e+17 ;  /* 0x5bfa0a3d03087423 */ /* 0x000fc80000000804 */
[----:B------:R-:W-:Y:S01]  /*2c80*/  FFMA R2, R2, R8, R3 ;  /* 0x0000000802027223 */ /* 0x000fe20000000003 */
[----:B--2---:R-:W-:Y:S06]  /*2c90*/  @!P0 BRA `(.L_x_48) ;  /* 0x0000000000108947 */ /* 0x004fec0003800000 */
[----:B------:R-:W-:Y:S01]  /*2ca0*/  MOV R3, R4 ;  /* 0x0000000400037202 */ /* 0x000fe20000000f00 */
[----:B------:R-:W-:Y:S01]  /*2cb0*/  IMAD.MOV.U32 R2, RZ, RZ, 0x5bfa0a3d ;  /* 0x5bfa0a3dff027424 */ /* 0x000fe200078e00ff */
[----:B------:R-:W-:-:S07]  /*2cc0*/  MOV R8, 0x2ce0 ;  /* 0x00002ce000087802 */ /* 0x000fce0000000f00 */
[----:B0-----:R-:W-:Y:S05]  /*2cd0*/  CALL.REL.NOINC `($__internal_1_$__cuda_sm3x_div_rn_noftz_f32_slowpath) ;  /* 0x0000001400cc7944 */ /* 0x001fea0003c00000 */
.L_x_48:
[----:B------:R-:W-:Y:S05]  /*2ce0*/  BSYNC.RECONVERGENT B1 ;  /* 0x0000000000017941 */ /* 0x000fea0003800200 */
.L_x_47:
[----:B------:R-:W1:Y:S01]  /*2cf0*/  MUFU.RCP R3, |R2| ;  /* 0x4000000200037308 */ /* 0x000e620000001000 */
[----:B------:R-:W-:Y:S01]  /*2d00*/  FSETP.GT.AND P0, PT, |R2|, 1, PT ;  /* 0x3f8000000200780b */ /* 0x000fe20003f04200 */
[----:B------:R-:W-:Y:S01]  /*2d10*/  HFMA2 R5, -RZ, RZ, 0.890625, -0.00056934356689453125 ;  /* 0x3b2090aaff057431 */ /* 0x000fe200000001ff */
[----:B------:R-:W-:Y:S01]  /*2d20*/  MOV R8, 0x3f6ee581 ;  /* 0x3f6ee58100087802 */ /* 0x000fe20000000f00 */
[----:B------:R-:W-:Y:S01]  /*2d30*/  UMOV UR4, 0x7831f324 ;  /* 0x7831f32400047882 */ /* 0x000fe20000000000 */
[----:B------:R-:W-:Y:S01]  /*2d40*/  BSSY.RECONVERGENT B1, `(.L_x_49) ;  /* 0x000001d000017945 */ /* 0x000fe20003800200 */
[----:B-1----:R-:W-:-:S05]  /*2d50*/  FSEL R3, R3, |R2|, P0 ;  /* 0x4000000203037208 */ /* 0x002fca0000000000 */
[----:B------:R-:W-:-:S04]  /*2d60*/  FMUL R4, R3, R3 ;  /* 0x0000000303047220 */ /* 0x000fc80000400000 */
[----:B------:R-:W-:-:S04]  /*2d70*/  FFMA R5, R4, R5, -0.014396979473531246185 ;  /* 0xbc6be14f04057423 */ /* 0x000fc80000000005 */
[----:B------:R-:W-:-:S04]  /*2d80*/  FFMA R5, R4, R5, 0.039849750697612762451 ;  /* 0x3d23397e04057423 */ /* 0x000fc80000000005 */
[----:B------:R-:W-:-:S04]  /*2d90*/  FFMA R5, R4, R5, -0.072529748082160949707 ;  /* 0xbd948a7a04057423 */ /* 0x000fc80000000005 */
[----:B------:R-:W-:-:S04]  /*2da0*/  FFMA R5, R4, R5, 0.10518480092287063599 ;  /* 0x3dd76b2104057423 */ /* 0x000fc80000000005 */
[----:B------:R-:W-:-:S04]  /*2db0*/  FFMA R5, R4, R5, -0.14171802997589111328 ;  /* 0xbe111e8804057423 */ /* 0x000fc80000000005 */
[----:B------:R-:W-:-:S04]  /*2dc0*/  FFMA R5, R4, R5, 0.19988775253295898438 ;  /* 0x3e4caf6004057423 */ /* 0x000fc80000000005 */
[----:B------:R-:W-:-:S04]  /*2dd0*/  FFMA R5, R4, R5, -0.33332940936088562012 ;  /* 0xbeaaaa2704057423 */ /* 0x000fc80000000005 */
[----:B------:R-:W-:-:S04]  /*2de0*/  FMUL R4, R4, R5 ;  /* 0x0000000504047220 */ /* 0x000fc80000400000 */
[----:B------:R-:W-:-:S04]  /*2df0*/  FFMA R3, R3, R4, R3 ;  /* 0x0000000403037223 */ /* 0x000fc80000000003 */
[----:B------:R-:W-:Y:S01]  /*2e00*/  @P0 FFMA R3, R8, 1.6832555532455444336, -R3 ;  /* 0x3fd774eb08030823 */ /* 0x000fe20000000803 */
[----:B------:R-:W-:Y:S02]  /*2e10*/  FSETP.NAN.AND P0, PT, |R2|, |R2|, PT ;  /* 0x400000020200720b */ /* 0x000fe40003f08200 */
[----:B------:R-:W-:Y:S02]  /*2e20*/  MOV R8, UR4 ;  /* 0x0000000400087c02 */ /* 0x000fe40008000f00 */
[----:B------:R-:W-:-:S04]  /*2e30*/  LOP3.LUT R2, R3, 0x80000000, R2, 0xb8, !PT ;  /* 0x8000000003027812 */ /* 0x000fc800078eb802 */
[----:B------:R-:W-:-:S04]  /*2e40*/  FSEL R5, R2, R3, !P0 ;  /* 0x0000000302057208 */ /* 0x000fc80004000000 */
[----:B------:R-:W1:Y:S08]  /*2e50*/  MUFU.RCP R2, R5 ;  /* 0x0000000500027308 */ /* 0x000e700000001000 */
[----:B------:R-:W2:Y:S01]  /*2e60*/  FCHK P0, -R8, R5 ;  /* 0x0000000508007302 */ /* 0x000ea20000000100 */
[----:B-1----:R-:W-:-:S04]  /*2e70*/  FFMA R3, -R5, R2, 1 ;  /* 0x3f80000005037423 */ /* 0x002fc80000000102 */
[----:B------:R-:W-:-:S04]  /*2e80*/  FFMA R2, R2, R3, R2 ;  /* 0x0000000302027223 */ /* 0x000fc80000000002 */
[----:B------:R-:W-:-:S04]  /*2e90*/  FFMA R3, R2, -1.44370003391906618700e+34, RZ ;  /* 0xf831f32402037823 */ /* 0x000fc800000000ff */
[----:B------:R-:W-:-:S04]  /*2ea0*/  FFMA R4, -R5, R3, -1.44370003391906618700e+34 ;  /* 0xf831f32405047423 */ /* 0x000fc80000000103 */
[----:B------:R-:W-:Y:S01]  /*2eb0*/  FFMA R2, R2, R4, R3 ;  /* 0x0000000402027223 */ /* 0x000fe20000000003 */
[----:B--2---:R-:W-:Y:S06]  /*2ec0*/  @!P0 BRA `(.L_x_50) ;  /* 0x0000000000108947 */ /* 0x004fec0003800000 */
[----:B------:R-:W-:Y:S02]  /*2ed0*/  MOV R3, R5 ;  /* 0x0000000500037202 */ /* 0x000fe40000000f00 */
[----:B------:R-:W-:Y:S02]  /*2ee0*/  MOV R2, 0xf831f324 ;  /* 0xf831f32400027802 */ /* 0x000fe40000000f00 */
[----:B------:R-:W-:-:S07]  /*2ef0*/  MOV R8, 0x2f10 ;  /* 0x00002f1000087802 */ /* 0x000fce0000000f00 */
[----:B0-----:R-:W-:Y:S05]  /*2f00*/  CALL.REL.NOINC `($__internal_1_$__cuda_sm3x_div_rn_noftz_f32_slowpath) ;  /* 0x0000001400407944 */ /* 0x001fea0003c00000 */
.L_x_50:
[----:B------:R-:W-:Y:S05]  /*2f10*/  BSYNC.RECONVERGENT B1 ;  /* 0x0000000000017941 */ /* 0x000fea0003800200 */
.L_x_49:
[----:B------:R-:W-:Y:S01]  /*2f20*/  FADD R5, R2, 1.53250004785228822771e+36 ;  /* 0x7b93930b02057421 */ /* 0x000fe20000000000 */
[----:B------:R-:W-:Y:S01]  /*2f30*/  UMOV UR4, 0x11541db1 ;  /* 0x11541db100047882 */ /* 0x000fe20000000000 */
[----:B------:R-:W-:Y:S01]  /*2f40*/  BSSY.RECONVERGENT B1, `(.L_x_51) ;  /* 0x000000f000017945 */ /* 0x000fe20003800200 */
[----:B------:R-:W-:Y:S01]  /*2f50*/  MOV R8, UR4 ;  /* 0x0000000400087c02 */ /* 0x000fe20008000f00 */
[----:B------:R-:W1:Y:S08]  /*2f60*/  MUFU.RCP R2, R5 ;  /* 0x0000000500027308 */ /* 0x000e700000001000 */
[----:B------:R-:W2:Y:S01]  /*2f70*/  FCHK P0, R8, R5 ;  /* 0x0000000508007302 */ /* 0x000ea20000000000 */
[----:B-1----:R-:W-:-:S04]  /*2f80*/  FFMA R3, -R5, R2, 1 ;  /* 0x3f80000005037423 */ /* 0x002fc80000000102 */
[----:B------:R-:W-:-:S04]  /*2f90*/  FFMA R2, R2, R3, R2 ;  /* 0x0000000302027223 */ /* 0x000fc80000000002 */
[----:B------:R-:W-:-:S04]  /*2fa0*/  FFMA R7, R2, 1.6733000561627504887e-28, RZ ;  /* 0x11541db102077823 */ /* 0x000fc800000000ff */
[----:B------:R-:W-:-:S04]  /*2fb0*/  FFMA R4, -R5, R7, 1.6733000561627504887e-28 ;  /* 0x11541db105047423 */ /* 0x000fc80000000107 */
[----:B------:R-:W-:Y:S01]  /*2fc0*/  FFMA R7, R2, R4, R7 ;  /* 0x0000000402077223 */ /* 0x000fe20000000007 */
[----:B--2---:R-:W-:Y:S06]  /*2fd0*/  @!P0 BRA `(.L_x_52) ;  /* 0x0000000000148947 */ /* 0x004fec0003800000 */
[----:B------:R-:W-:Y:S02]  /*2fe0*/  HFMA2 R2, -RZ, RZ, 0.0006504058837890625, 0.005558013916015625 ;  /* 0x11541db1ff027431 */ /* 0x000fe400000001ff */
[----:B------:R-:W-:Y:S01]  /*2ff0*/  IMAD.MOV.U32 R3, RZ, RZ, R5 ;  /* 0x000000ffff037224 */ /* 0x000fe200078e0005 */
[----:B------:R-:W-:-:S07]  /*3000*/  MOV R8, 0x3020 ;  /* 0x0000302000087802 */ /* 0x000fce0000000f00 */
[----:B0-----:R-:W-:Y:S05]  /*3010*/  CALL.REL.NOINC `($__internal_1_$__cuda_sm3x_div_rn_noftz_f32_slowpath) ;  /* 0x0000001000fc7944 */ /* 0x001fea0003c00000 */
[----:B------:R-:W-:-:S07]  /*3020*/  MOV R7, R2 ;  /* 0x0000000200077202 */ /* 0x000fce0000000f00 */
.L_x_52:
[----:B------:R-:W-:Y:S05]  /*3030*/  BSYNC.RECONVERGENT B1 ;  /* 0x0000000000017941 */ /* 0x000fea0003800200 */
.L_x_51:
[----:B------:R-:W1:Y:S01]  /*3040*/  LDC R8, c[0x0][0x420] ;  /* 0x00010800ff087b82 */ /* 0x000e620000000800 */
[----:B------:R-:W-:Y:S01]  /*3050*/  HFMA2 R2, -RZ, RZ, 0.059906005859375, 0.00724029541015625 ;  /* 0x2bab1f6aff027431 */ /* 0x000fe200000001ff */
[----:B------:R-:W-:-:S05]  /*3060*/  MOV R3, 0x533f7d02 ;  /* 0x533f7d0200037802 */ /* 0x000fca0000000f00 */
[----:B------:R-:W-:-:S04]  /*3070*/  FFMA R2, R3, -R2, 1 ;  /* 0x3f80000003027423 */ /* 0x000fc80000000802 */
[----:B------:R-:W-:Y:S01]  /*3080*/  FFMA R2, R2, R3, 8.22436036608000000000e+11 ;  /* 0x533f7d0202027423 */ /* 0x000fe20000000003 */
[----:B-1----:R-:W1:Y:S03]  /*3090*/  FCHK P0, R8, 1.2158999935368841605e-12 ;  /* 0x2bab1f6a08007902 */ /* 0x002e660000000000 */
[----:B------:R-:W-:-:S04]  /*30a0*/  FFMA R3, R2, R8, RZ ;  /* 0x0000000802037223 */ /* 0x000fc800000000ff */
[----:B------:R-:W-:-:S04]  /*30b0*/  FFMA R4, R3, -1.2158999935368841605e-12, R8 ;  /* 0xabab1f6a03047823 */ /* 0x000fc80000000008 */
[----:B------:R-:W-:Y:S01]  /*30c0*/  FFMA R3, R2, R4, R3 ;  /* 0x0000000402037223 */ /* 0x000fe20000000003 */
[----:B-1----:R-:W-:Y:S06]  /*30d0*/  @!P0 BRA `(.L_x_53) ;  /* 0x0000000000188947 */ /* 0x002fec0003800000 */
[----:B------:R-:W1:Y:S01]  /*30e0*/  LDCU UR4, c[0x0][0x420] ;  /* 0x00008400ff0477ac */ /* 0x000e620008000800 */
[----:B------:R-:W-:Y:S02]  /*30f0*/  MOV R3, 0x2bab1f6a ;  /* 0x2bab1f6a00037802 */ /* 0x000fe40000000f00 */
[----:B------:R-:W-:Y:S02]  /*3100*/  MOV R8, 0x3130 ;  /* 0x0000313000087802 */ /* 0x000fe40000000f00 */
[----:B-1----:R-:W-:-:S07]  /*3110*/  MOV R2, UR4 ;  /* 0x0000000400027c02 */ /* 0x002fce0008000f00 */
[----:B0-----:R-:W-:Y:S05]  /*3120*/  CALL.REL.NOINC `($__internal_1_$__cuda_sm3x_div_rn_noftz_f32_slowpath) ;  /* 0x0000001000b87944 */ /* 0x001fea0003c00000 */
[----:B------:R-:W-:-:S07]  /*3130*/  IMAD.MOV.U32 R3, RZ, RZ, R2 ;  /* 0x000000ffff037224 */ /* 0x000fce00078e0002 */
.L_x_53:
[----:B------:R-:W-:Y:S01]  /*3140*/  MOV R5, 0x7c9da019 ;  /* 0x7c9da01900057802 */ /* 0x000fe20000000f00 */
[----:B------:R-:W1:Y:S01]  /*3150*/  FCHK P0, R3, 1.5272999712244673884e-37 ;  /* 0x024fe2a303007902 */ /* 0x000e620000000000 */
[----:B------:R-:W-:Y:S01]  /*3160*/  MOV R2, 0x24fe2a3 ;  /* 0x024fe2a300027802 */ /* 0x000fe20000000f00 */
[----:B------:R-:W-:Y:S04]  /*3170*/  BSSY.RECONVERGENT B1, `(.L_x_54) ;  /* 0x000000b000017945 */ /* 0x000fe80003800200 */
[----:B------:R-:W-:-:S04]  /*3180*/  FFMA R2, R5, -R2, 1 ;  /* 0x3f80000005027423 */ /* 0x000fc80000000802 */
[----:B------:R-:W-:-:S04]  /*3190*/  FFMA R2, R2, R5, 6.54750218424492049244e+36 ;  /* 0x7c9da01902027423 */ /* 0x000fc80000000005 */
[----:B------:R-:W-:-:S04]  /*31a0*/  FFMA R4, R2, R3, RZ ;  /* 0x0000000302047223 */ /* 0x000fc800000000ff */
[----:B------:R-:W-:-:S04]  /*31b0*/  FFMA R5, R4, -1.5272999712244673884e-37, R3 ;  /* 0x824fe2a304057823 */ /* 0x000fc80000000003 */
[----:B------:R-:W-:Y:S01]  /*31c0*/  FFMA R2, R2, R5, R4 ;  /* 0x0000000502027223 */ /* 0x000fe20000000004 */
[----:B-1----:R-:W-:Y:S06]  /*31d0*/  @!P0 BRA `(.L_x_55) ;  /* 0x0000000000108947 */ /* 0x002fec0003800000 */
[----:B------:R-:W-:Y:S01]  /*31e0*/  MOV R2, R3 ;  /* 0x0000000300027202 */ /* 0x000fe20000000f00 */
[----:B------:R-:W-:Y:S01]  /*31f0*/  HFMA2 R3, -RZ, RZ, 3.5226345062255859375e-05, -849.5 ;  /* 0x024fe2a3ff037431 */ /* 0x000fe200000001ff */
[----:B------:R-:W-:-:S07]  /*3200*/  MOV R8, 0x3220 ;  /* 0x0000322000087802 */ /* 0x000fce0000000f00 */
[----:B0-----:R-:W-:Y:S05]  /*3210*/  CALL.REL.NOINC `($__internal_1_$__cuda_sm3x_div_rn_noftz_f32_slowpath) ;  /* 0x00000010007c7944 */ /* 0x001fea0003c00000 */
.L_x_55:
[----:B------:R-:W-:Y:S05]  /*3220*/  BSYNC.RECONVERGENT B1 ;  /* 0x0000000000017941 */ /* 0x000fea0003800200 */
.L_x_54:
[----:B------:R-:W1:Y:S01]  /*3230*/  LDCU.64 UR4, c[0x0][0x418] ;  /* 0x00008300ff0477ac */ /* 0x000e620008000a00 */
[----:B------:R-:W-:Y:S01]  /*3240*/  MOV R8, 0x3c80f082 ;  /* 0x3c80f08200087802 */ /* 0x000fe20000000f00 */
[----:B------:R-:W-:Y:S01]  /*3250*/  HFMA2 R5, -RZ, RZ, 1.875, 0 ;  /* 0x3f800000ff057431 */ /* 0x000fe200000001ff */
[----:B------:R-:W-:Y:S01]  /*3260*/  BSSY.RECONVERGENT B1, `(.L_x_56) ;  /* 0x0000021000017945 */ /* 0x000fe20003800200 */
[----:B-1----:R-:W-:-:S04]  /*3270*/  FMUL R3, R2, UR5 ;  /* 0x0000000502037c20 */ /* 0x002fc80008400000 */
[C---:B------:R-:W-:Y:S01]  /*3280*/  FMUL R2, |R3|.reuse, 2.8853900432586669922 ;  /* 0x4038aa3b03027820 */ /* 0x040fe20000400200 */
[C---:B------:R-:W-:Y:S01]  /*3290*/  FMUL R9, R3.reuse, R3 ;  /* 0x0000000303097220 */ /* 0x040fe20000400000 */
[C---:B------:R-:W-:Y:S02]  /*32a0*/  FSETP.GE.AND P1, PT, |R3|.reuse, 0.60000002384185791016, PT ;  /* 0x3f19999a0300780b */ /* 0x040fe40003f26200 */
[----:B------:R-:W-:Y:S01]  /*32b0*/  FSETP.GE.AND P0, PT, |R3|, 9.010913848876953125, PT ;  /* 0x41102cb40300780b */ /* 0x000fe20003f06200 */
[C---:B------:R-:W-:Y:S01]  /*32c0*/  FFMA R8, R9.reuse, R8, -0.052303962409496307373 ;  /* 0xbd563cae09087423 */ /* 0x040fe20000000008 */
[----:B------:R-:W1:Y:S03]  /*32d0*/  MUFU.EX2 R2, R2 ;  /* 0x0000000200027308 */ /* 0x000e660000000800 */
[----:B------:R-:W-:Y:S01]  /*32e0*/  FFMA R10, R9, R8, 0.1331529766321182251 ;  /* 0x3e085941090a7423 */ /* 0x000fe20000000008 */
[----:B-1----:R-:W-:-:S03]  /*32f0*/  FADD R4, R2, 1 ;  /* 0x3f80000002047421 */ /* 0x002fc60000000000 */
[----:B------:R-:W-:-:S04]  /*3300*/  FFMA R2, R9, R10, -0.33332768082618713379 ;  /* 0xbeaaa9ed09027423 */ /* 0x000fc8000000000a */
[----:B------:R-:W-:Y:S01]  /*3310*/  FFMA R2, R9, R2, RZ ;  /* 0x0000000209027223 */ /* 0x000fe200000000ff */
[----:B------:R-:W1:Y:S02]  /*3320*/  MUFU.RCP R4, R4 ;  /* 0x0000000400047308 */ /* 0x000e640000001000 */
[----:B-1----:R-:W-:-:S05]  /*3330*/  FFMA R5, R4, -2, R5 ;  /* 0xc000000004057823 */ /* 0x002fca0000000005 */
[----:B------:R-:W-:-:S04]  /*3340*/  FSEL R8, R5, 1, !P0 ;  /* 0x3f80000005087808 */ /* 0x000fc80004000000 */
[--C-:B------:R-:W-:Y:S01]  /*3350*/  LOP3.LUT R4, R8, 0x80000000, R3.reuse, 0xb8, !PT ;  /* 0x8000000008047812 */ /* 0x100fe200078eb803 */
[----:B------:R-:W-:-:S04]  /*3360*/  @!P1 FFMA R4, R3, R2, R3 ;  /* 0x0000000203049223 */ /* 0x000fc80000000003 */
[----:B------:R-:W-:-:S05]  /*3370*/  FADD R4, R4, UR4 ;  /* 0x0000000404047e21 */ /* 0x000fca0008000000 */
[C---:B------:R-:W-:Y:S02]  /*3380*/  FMNMX.NAN R9, |R4|.reuse, 1.9926464162698898749e-42, !PT ;  /* 0x0000058e04097809 */ /* 0x040fe40007820200 */
[C---:B------:R-:W-:Y:S02]  /*3390*/  FMNMX R2, |R4|.reuse, 1.9926464162698898749e-42, PT ;  /* 0x0000058e04027809 */ /* 0x040fe40003800200 */
[----:B------:R-:W1:Y:S01]  /*33a0*/  MUFU.RCP R3, R9 ;  /* 0x0000000900037308 */ /* 0x000e620000001000 */
[----:B------:R-:W-:-:S07]  /*33b0*/  FSETP.GEU.AND P2, PT, |R4|, 1.9926464162698898749e-42, PT ;  /* 0x0000058e0400780b */ /* 0x000fce0003f4e200 */
[----:B------:R-:W2:Y:S01]  /*33c0*/  FCHK P0, R2, R9 ;  /* 0x0000000902007302 */ /* 0x000ea20000000000 */
[----:B-1----:R-:W-:-:S04]  /*33d0*/  FFMA R8, -R9, R3, 1 ;  /* 0x3f80000009087423 */ /* 0x002fc80000000103 */
[----:B------:R-:W-:-:S04]  /*33e0*/  FFMA R3, R3, R8, R3 ;  /* 0x0000000803037223 */ /* 0x000fc80000000003 */
[----:B------:R-:W-:-:S04]  /*33f0*/  FFMA R8, R2, R3, RZ ;  /* 0x0000000302087223 */ /* 0x000fc800000000ff */
[----:B------:R-:W-:-:S04]  /*3400*/  FFMA R5, -R9, R8, R2 ;  /* 0x0000000809057223 */ /* 0x000fc80000000102 */
[----:B------:R-:W-:Y:S01]  /*3410*/  FFMA R5, R3, R5, R8 ;  /* 0x0000000503057223 */ /* 0x000fe20000000008 */
[----:B--2---:R-:W-:Y:S06]  /*3420*/  @!P0 BRA `(.L_x_57) ;  /* 0x0000000000108947 */ /* 0x004fec0003800000 */
[----:B------:R-:W-:Y:S01]  /*3430*/  IMAD.MOV.U32 R3, RZ, RZ, R9 ;  /* 0x000000ffff037224 */ /* 0x000fe200078e0009 */
[----:B------:R-:W-:-:S07]  /*3440*/  MOV R8, 0x3460 ;  /* 0x0000346000087802 */ /* 0x000fce0000000f00 */
[----:B0-----:R-:W-:Y:S05]  /*3450*/  CALL.REL.NOINC `($__internal_1_$__cuda_sm3x_div_rn_noftz_f32_slowpath) ;  /* 0x0000000c00ec7944 */ /* 0x001fea0003c00000 */
[----:B------:R-:W-:-:S07]  /*3460*/  MOV R5, R2 ;  /* 0x0000000200057202 */ /* 0x000fce0000000f00 */
.L_x_57:
[----:B------:R-:W-:Y:S05]  /*3470*/  BSYNC.RECONVERGENT B1 ;  /* 0x0000000000017941 */ /* 0x000fea0003800200 */
.L_x_56:
[----:B------:R-:W-:Y:S02]  /*3480*/  HFMA2 R9, -RZ, RZ, 0.89990234375, 10328 ;  /* 0x3b33710bff097431 */ /* 0x000fe400000001ff */
[----:B------:R-:W-:Y:S01]  /*3490*/  FMUL R8, R5, R5 ;  /* 0x0000000505087220 */ /* 0x000fe20000400000 */
[----:B------:R-:W1:Y:S01]  /*34a0*/  LDC.64 R2, c[0x0][0x428] ;  /* 0x00010a00ff027b82 */ /* 0x000e620000000a00 */
[----:B------:R-:W2:Y:S01]  /*34b0*/  LDCU UR4, c[0x0][0x424] ;  /* 0x00008480ff0477ac */ /* 0x000ea20008000800 */
[----:B------:R-:W-:Y:S01]  /*34c0*/  ISETP.GE.AND P0, PT, R4, RZ, PT ;  /* 0x000000ff0400720c */ /* 0x000fe20003f06270 */
[----:B------:R-:W-:-:S04]  /*34d0*/  FFMA R9, R8, R9, -0.015681877732276916504 ;  /* 0xbc80774808097423 */ /* 0x000fc80000000009 */
[----:B------:R-:W-:-:S04]  /*34e0*/  FFMA R9, R8, R9, 0.042200751602649688721 ;  /* 0x3d2cdab208097423 */ /* 0x000fc80000000009 */
[----:B------:R-:W-:-:S04]  /*34f0*/  FFMA R9, R8, R9, -0.074792981147766113281 ;  /* 0xbd992d1008097423 */ /* 0x000fc80000000009 */
[----:B------:R-:W-:-:S04]  /*3500*/  FFMA R9, R8, R9, 0.10640415549278259277 ;  /* 0x3dd9ea6c08097423 */ /* 0x000fc80000000009 */
[----:B------:R-:W-:Y:S01]  /*3510*/  FFMA R9, R8, R9, -0.14207722246646881104 ;  /* 0xbe117cb108097423 */ /* 0x000fe20000000009 */
[----:B-1----:R-:W1:Y:S01]  /*3520*/  MUFU.RCP R10, R3 ;  /* 0x00000003000a7308 */ /* 0x002e620000001000 */
[----:B--2---:R-:W-:Y:S02]  /*3530*/  FMUL R2, R2, UR4 ;  /* 0x0000000402027c20 */ /* 0x004fe40008400000 */
[----:B------:R-:W-:-:S04]  /*3540*/  FFMA R9, R8, R9, 0.19993925094604492188 ;  /* 0x3e4cbce008097423 */ /* 0x000fc80000000009 */
[C---:B------:R-:W-:Y:S01]  /*3550*/  FFMA R9, R8.reuse, R9, -0.33333197236061096191 ;  /* 0xbeaaaa7d08097423 */ /* 0x040fe20000000009 */
[----:B------:R-:W2:Y:S03]  /*3560*/  FCHK P1, R2, R3 ;  /* 0x0000000302007302 */ /* 0x000ea60000020000 */
[----:B------:R-:W-:Y:S01]  /*3570*/  FMUL R8, R8, R9 ;  /* 0x0000000908087220 */ /* 0x000fe20000400000 */
[----:B------:R-:W-:-:S03]  /*3580*/  MOV R9, 0x3f6ee581 ;  /* 0x3f6ee58100097802 */ /* 0x000fc60000000f00 */
[----:B------:R-:W-:Y:S01]  /*3590*/  FFMA R8, R8, R5, R5 ;  /* 0x0000000508087223 */ /* 0x000fe20000000005 */
[----:B-1----:R-:W-:-:S03]  /*35a0*/  FFMA R11, R10, -R3, 1 ;  /* 0x3f8000000a0b7423 */ /* 0x002fc60000000803 */
[C---:B------:R-:W-:Y:S01]  /*35b0*/  FFMA R5, R9.reuse, 1.6832555532455444336, -R8 ;  /* 0x3fd774eb09057823 */ /* 0x040fe20000000808 */
[----:B------:R-:W-:Y:S01]  /*35c0*/  FSEL R9, R9, 1.8663789033889770508, !P2 ;  /* 0x3feee58109097808 */ /* 0x000fe20005000000 */
[----:B------:R-:W-:-:S03]  /*35d0*/  FFMA R11, R10, R11, R10 ;  /* 0x0000000b0a0b7223 */ /* 0x000fc6000000000a */
[-C--:B------:R-:W-:Y:S01]  /*35e0*/  FSEL R5, R5, R8.reuse, !P2 ;  /* 0x0000000805057208 */ /* 0x080fe20005000000 */
[----:B------:R-:W-:Y:S01]  /*35f0*/  FFMA R12, R2, R11, RZ ;  /* 0x0000000b020c7223 */ /* 0x000fe200000000ff */
[----:B------:R-:W-:Y:S02]  /*3600*/  FSEL R8, R8, -R8, !P2 ;  /* 0x8000000808087208 */ /* 0x000fe40005000000 */
[C---:B------:R-:W-:Y:S01]  /*3610*/  FSETP.NEU.AND P2, PT, |R4|.reuse, 1.9926464162698898749e-42, PT ;  /* 0x0000058e0400780b */ /* 0x040fe20003f4d200 */
[----:B------:R-:W-:Y:S02]  /*3620*/  FADD R4, |R4|, 1.9926464162698898749e-42 ;  /* 0x0000058e04047421 */ /* 0x000fe40000000200 */
[----:B------:R-:W-:Y:S01]  /*3630*/  @!P0 FFMA R5, R9, 1.6832555532455444336, R8 ;  /* 0x3fd774eb09058823 */ /* 0x000fe20000000008 */
[----:B------:R-:W-:Y:S02]  /*3640*/  HFMA2 R8, -RZ, RZ, 2.04296875, -15.78125 ;  /* 0x4016cbe4ff087431 */ /* 0x000fe400000001ff */
[----:B------:R-:W-:-:S04]  /*3650*/  FFMA R9, R12, -R3, R2 ;  /* 0x800000030c097223 */ /* 0x000fc80000000002 */
[----:B------:R-:W-:Y:S01]  /*3660*/  FFMA R12, R11, R9, R12 ;  /* 0x000000090b0c7223 */ /* 0x000fe2000000000c */
[----:B------:R-:W-:Y:S02]  /*3670*/  FSEL R8, R8, 0.78539818525314331055, !P0 ;  /* 0x3f490fdb08087808 */ /* 0x000fe40004000000 */
[----:B------:R-:W-:Y:S02]  /*3680*/  FSETP.NAN.AND P0, PT, R4, R4, PT ;  /* 0x000000040400720b */ /* 0x000fe40003f08000 */
[----:B------:R-:W-:-:S04]  /*3690*/  FSEL R5, R8, |R5|, !P2 ;  /* 0x4000000508057208 */ /* 0x000fc80005000000 */
[----:B------:R-:W-:Y:S01]  /*36a0*/  FSEL R11, R4, -R5, P0 ;  /* 0x80000005040b7208 */ /* 0x000fe20000000000 */
[----:B--2---:R-:W-:Y:S06]  /*36b0*/  @!P1 BRA `(.L_x_58) ;  /* 0x0000000000149947 */ /* 0x004fec0003800000 */
[----:B------:R-:W1:Y:S01]  /*36c0*/  LDCU UR4, c[0x0][0x42c] ;  /* 0x00008580ff0477ac */ /* 0x000e620008000800 */
[----:B------:R-:W-:Y:S02]  /*36d0*/  MOV R8, 0x3700 ;  /* 0x0000370000087802 */ /* 0x000fe40000000f00 */
[----:B-1----:R-:W-:-:S07]  /*36e0*/  MOV R3, UR4 ;  /* 0x0000000400037c02 */ /* 0x002fce0008000f00 */
[----:B0-----:R-:W-:Y:S05]  /*36f0*/  CALL.REL.NOINC `($__internal_1_$__cuda_sm3x_div_rn_noftz_f32_slowpath) ;  /* 0x0000000c00447944 */ /* 0x001fea0003c00000 */
[----:B------:R-:W-:-:S07]  /*3700*/  MOV R12, R2 ;  /* 0x00000002000c7202 */ /* 0x000fce0000000f00 */
.L_x_58:
[----:B------:R-:W1:Y:S01]  /*3710*/  LDCU UR10, c[0x0][0x388] ;  /* 0x00007100ff0a77ac */ /* 0x000e620008000800 */
[----:B------:R-:W-:Y:S01]  /*3720*/  IMAD.MOV.U32 R10, RZ, RZ, RZ ;  /* 0x000000ffff0a7224 */ /* 0x000fe200078e00ff */
[----:B-1----:R-:W-:Y:S02]  /*3730*/  UISETP.GE.U32.AND UP1, UPT, UR10, 0x8, UPT ;  /* 0x000000080a00788c */ /* 0x002fe4000bf26070 */
[----:B------:R-:W-:-:S04]  /*3740*/  ULOP3.LUT UR11, UR10, 0x7, URZ, 0xc0, !UPT ;  /* 0x000000070a0b7892 */ /* 0x000fc8000f8ec0ff */
[----:B------:R-:W-:-:S03]  /*3750*/  UISETP.NE.AND UP0, UPT, UR11, URZ, UPT ;  /* 0x000000ff0b00728c */ /* 0x000fc6000bf05270 */
[----:B------:R-:W-:Y:S08]  /*3760*/  BRA.U !UP1, `(.L_x_59) ;  /* 0x00000005094c7547 */ /* 0x000ff0000b800000 */
[----:B------:R-:W1:Y:S01]  /*3770*/  LDCU.128 UR12, c[0x0][0x400] ;  /* 0x00008000ff0c77ac */ /* 0x000e620008000c00 */
[----:B------:R-:W2:Y:S01]  /*3780*/  LDCU.64 UR8, c[0x0][0x3f8] ;  /* 0x00007f00ff0877ac */ /* 0x000ea20008000a00 */
[----:B------:R-:W-:-:S06]  /*3790*/  ULOP3.LUT UR18, UR10, 0x7ffffff8, URZ, 0xc0, !UPT ;  /* 0x7ffffff80a127892 */ /* 0x000fcc000f8ec0ff */
[----:B------:R-:W-:Y:S01]  /*37a0*/  MOV R10, UR18 ;  /* 0x00000012000a7c02 */ /* 0x000fe20008000f00 */
[----:B-1----:R-:W-:Y:S02]  /*37b0*/  UIADD3 UR6, UP2, UPT, UR12, 0x10, URZ ;  /* 0x000000100c067890 */ /* 0x002fe4000ff5e0ff */
[----:B------:R-:W-:Y:S02]  /*37c0*/  UIADD3 UR4, UP3, UPT, UR14, 0x10, URZ ;  /* 0x000000100e047890 */ /* 0x000fe4000ff7e0ff */
[----:B--2---:R-:W-:Y:S02]  /*37d0*/  UIADD3 UR8, UP1, UPT, UR8, 0x10, URZ ;  /* 0x0000001008087890 */ /* 0x004fe4000ff3e0ff */
[----:B------:R-:W-:Y:S01]  /*37e0*/  UIADD3.X UR7, UPT, UPT, URZ, UR13, URZ, UP2, !UPT ;  /* 0x0000000dff077290 */ /* 0x000fe200097fe4ff */
[----:B------:R-:W-:Y:S01]  /*37f0*/  MOV R8, UR6 ;  /* 0x0000000600087c02 */ /* 0x000fe20008000f00 */
[----:B------:R-:W-:Y:S01]  /*3800*/  UIADD3.X UR5, UPT, UPT, URZ, UR15, URZ, UP3, !UPT ;  /* 0x0000000fff057290 */ /* 0x000fe20009ffe4ff */
[----:B------:R-:W-:Y:S01]  /*3810*/  MOV R4, UR4 ;  /* 0x0000000400047c02 */ /* 0x000fe20008000f00 */
[----:B------:R-:W-:Y:S01]  /*3820*/  UIADD3.X UR9, UPT, UPT, URZ, UR9, URZ, UP1, !UPT ;  /* 0x00000009ff097290 */ /* 0x000fe20008ffe4ff */
[----:B------:R-:W-:Y:S01]  /*3830*/  MOV R2, UR8 ;  /* 0x0000000800027c02 */ /* 0x000fe20008000f00 */
[----:B------:R-:W-:Y:S01]  /*3840*/  UIADD3 UR12, UPT, UPT, -UR18, URZ, URZ ;  /* 0x000000ff120c7290 */ /* 0x000fe2000fffe1ff */
[----:B------:R-:W-:Y:S01]  /*3850*/  MOV R9, UR7 ;  /* 0x0000000700097c02 */ /* 0x000fe20008000f00 */
[----:B------:R-:W-:-:S02]  /*3860*/  IMAD.U32 R5, RZ, RZ, UR5 ;  /* 0x00000005ff057e24 */ /* 0x000fc4000f8e00ff */
[----:B------:R-:W-:-:S08]  /*3870*/  MOV R3, UR9 ;  /* 0x0000000900037c02 */ /* 0x000fd00008000f00 */
.L_x_60:
[----:B------:R-:W-:Y:S01]  /*3880*/  HFMA2 R18, -RZ, RZ, -0.0 , 0 ;  /* 0x80000000ff127431 */ /* 0x000fe200000001ff */
[----:B------:R-:W-:Y:S04]  /*3890*/  STG.E desc[UR16][R2.64+-0x10], R7 ;  /* 0xfffff00702007986 */ /* 0x000fe8000c101910 */
[----:B------:R-:W-:Y:S04]  /*38a0*/  STG.E desc[UR16][R8.64+-0x10], R11 ;  /* 0xfffff00b08007986 */ /* 0x000fe8000c101910 */
[----:B------:R-:W-:Y:S04]  /*38b0*/  STG.E desc[UR16][R4.64+-0x10], R18 ;  /* 0xfffff01204007986 */ /* 0x000fe8000c101910 */
[----:B------:R-:W2:Y:S04]  /*38c0*/  LDG.E R13, desc[UR16][R8.64+-0x10] ;  /* 0xfffff010080d7981 */ /* 0x000ea8000c1e1900 */
[----:B------:R-:W2:Y:S04]  /*38d0*/  LDG.E R14, desc[UR16][R2.64+-0x10] ;  /* 0xfffff010020e7981 */ /* 0x000ea8000c1e1900 */
[----:B------:R-:W-:Y:S04]  /*38e0*/  STG.E desc[UR16][R2.64+-0xc], R7 ;  /* 0xfffff40702007986 */ /* 0x000fe8000c101910 */
[----:B------:R-:W-:Y:S04]  /*38f0*/  STG.E desc[UR16][R8.64+-0xc], R11 ;  /* 0xfffff40b08007986 */ /* 0x000fe8000c101910 */
[----:B------:R-:W-:Y:S04]  /*3900*/  STG.E desc[UR16][R4.64+-0xc], R18 ;  /* 0xfffff41204007986 */ /* 0x000fe8000c101910 */
[----:B------:R-:W3:Y:S04]  /*3910*/  LDG.E R22, desc[UR16][R8.64+-0xc] ;  /* 0xfffff41008167981 */ /* 0x000ee8000c1e1900 */
[----:B------:R-:W3:Y:S04]  /*3920*/  LDG.E R24, desc[UR16][R2.64+-0xc] ;  /* 0xfffff41002187981 */ /* 0x000ee8000c1e1900 */
[----:B------:R-:W-:Y:S04]  /*3930*/  STG.E desc[UR16][R2.64+-0x8], R7 ;  /* 0xfffff80702007986 */ /* 0x000fe8000c101910 */
[----:B------:R-:W-:Y:S04]  /*3940*/  STG.E desc[UR16][R8.64+-0x8], R11 ;  /* 0xfffff80b08007986 */ /* 0x000fe8000c101910 */
[----:B------:R-:W-:Y:S04]  /*3950*/  STG.E desc[UR16][R4.64+-0x8], R18 ;  /* 0xfffff81204007986 */ /* 0x000fe8000c101910 */
[----:B------:R-:W4:Y:S01]  /*3960*/  LDG.E R29, desc[UR16][R2.64+-0x8] ;  /* 0xfffff810021d7981 */ /* 0x000f22000c1e1900 */
[----:B--2---:R-:W-:-:S03]  /*3970*/  FFMA R16, R13, R14, -R12 ;  /* 0x0000000e0d107223 */ /* 0x004fc6000000080c */
[----:B------:R-:W4:Y:S04]  /*3980*/  LDG.E R14, desc[UR16][R8.64+-0x8] ;  /* 0xfffff810080e7981 */ /* 0x000f28000c1e1900 */
        /* <DEDUP_REMOVED lines=8> */
[----:B------:R-:W5:Y:S04]  /*3a10*/  LDG.E R23, desc[UR16][R8.64] ;  /* 0x0000001008177981 */ /* 0x000f68000c1e1900 */
[----:B------:R-:W5:Y:S04]  /*3a20*/  LDG.E R21, desc[UR16][R2.64] ;  /* 0x0000001002157981 */ /* 0x000f68000c1e1900 */
[----:B------:R-:W-:Y:S04]  /*3a30*/  STG.E desc[UR16][R2.64+0x4], R7 ;  /* 0x0000040702007986 */ /* 0x000fe8000c101910 */
[----:B------:R-:W-:Y:S04]  /*3a40*/  STG.E desc[UR16][R8.64+0x4], R11 ;  /* 0x0000040b08007986 */ /* 0x000fe8000c101910 */
[----:B------:R-:W-:Y:S04]  /*3a50*/  STG.E desc[UR16][R4.64+0x4], R18 ;  /* 0x0000041204007986 */ /* 0x000fe8000c101910 */
[----:B------:R-:W5:Y:S04]  /*3a60*/  LDG.E R19, desc[UR16][R8.64+0x4] ;  /* 0x0000041008137981 */ /* 0x000f68000c1e1900 */
[----:B------:R-:W5:Y:S04]  /*3a70*/  LDG.E R17, desc[UR16][R2.64+0x4] ;  /* 0x0000041002117981 */ /* 0x000f68000c1e1900 */
[----:B------:R-:W-:Y:S04]  /*3a80*/  STG.E desc[UR16][R2.64+0x8], R7 ;  /* 0x0000080702007986 */ /* 0x000fe8000c101910 */
[----:B------:R-:W-:Y:S04]  /*3a90*/  STG.E desc[UR16][R8.64+0x8], R11 ;  /* 0x0000080b08007986 */ /* 0x000fe8000c101910 */
[----:B------:R-:W-:Y:S01]  /*3aa0*/  STG.E desc[UR16][R4.64+0x8], R18 ;  /* 0x0000081204007986 */ /* 0x000fe2000c101910 */
[----:B------:R-:W-:-:S03]  /*3ab0*/  FADD R20, R16, R0 ;  /* 0x0000000010147221 */ /* 0x000fc60000000000 */
[----:B------:R-:W5:Y:S04]  /*3ac0*/  LDG.E R15, desc[UR16][R8.64+0x8] ;  /* 0x00000810080f7981 */ /* 0x000f68000c1e1900 */
[----:B------:R-:W5:Y:S04]  /*3ad0*/  LDG.E R13, desc[UR16][R2.64+0x8] ;  /* 0x00000810020d7981 */ /* 0x000f68000c1e1900 */
[----:B------:R1:W-:Y:S04]  /*3ae0*/  STG.E desc[UR16][R2.64+0xc], R7 ;  /* 0x00000c0702007986 */ /* 0x0003e8000c101910 */
[----:B------:R0:W-:Y:S04]  /*3af0*/  STG.E desc[UR16][R8.64+0xc], R11 ;  /* 0x00000c0b08007986 */ /* 0x0001e8000c101910 */
[----:B------:R0:W-:Y:S04]  /*3b00*/  STG.E desc[UR16][R4.64+0xc], R18 ;  /* 0x00000c1204007986 */ /* 0x0001e8000c101910 */
[----:B------:R-:W5:Y:S04]  /*3b10*/  LDG.E R0, desc[UR16][R8.64+0xc] ;  /* 0x00000c1008007981 */ /* 0x000f68000c1e1900 */
[----:B------:R1:W5:Y:S01]  /*3b20*/  LDG.E R16, desc[UR16][R2.64+0xc] ;  /* 0x00000c1002107981 */ /* 0x000362000c1e1900 */
[----:B---3--:R-:W-:-:S04]  /*3b30*/  FFMA R22, R22, R24, -R12 ;  /* 0x0000001816167223 */ /* 0x008fc8000000080c */
[----:B------:R-:W-:Y:S01]  /*3b40*/  FADD R20, R20, R22 ;  /* 0x0000001614147221 */ /* 0x000fe20000000000 */
[----:B------:R-:W-:-:S04]  /*3b50*/  UIADD3 UR12, UPT, UPT, UR12, 0x8, URZ ;  /* 0x000000080c0c7890 */ /* 0x000fc8000fffe0ff */
[----:B------:R-:W-:Y:S01]  /*3b60*/  UISETP.NE.AND UP1, UPT, UR12, URZ, UPT ;  /* 0x000000ff0c00728c */ /* 0x000fe2000bf25270 */
[----:B-1----:R-:W-:Y:S02]  /*3b70*/  IADD3 R2, P0, PT, R2, 0x20, RZ ;  /* 0x0000002002027810 */ /* 0x002fe40007f1e0ff */
[----:B0-----:R-:W-:Y:S02]  /*3b80*/  IADD3 R8, P1, PT, R8, 0x20, RZ ;  /* 0x0000002008087810 */ /* 0x001fe40007f3e0ff */
[----:B------:R-:W-:Y:S02]  /*3b90*/  IADD3 R4, P2, PT, R4, 0x20, RZ ;  /* 0x0000002004047810 */ /* 0x000fe40007f5e0ff */
[----:B------:R-:W-:Y:S02]  /*3ba0*/  IADD3.X R3, PT, PT, RZ, R3, RZ, P0, !PT ;  /* 0x00000003ff037210 */ /* 0x000fe400007fe4ff */
[----:B------:R-:W-:Y:S02]  /*3bb0*/  IADD3.X R9, PT, PT, RZ, R9, RZ, P1, !PT ;  /* 0x00000009ff097210 */ /* 0x000fe40000ffe4ff */
[----:B------:R-:W-:Y:S01]  /*3bc0*/  IADD3.X R5, PT, PT, RZ, R5, RZ, P2, !PT ;  /* 0x00000005ff057210 */ /* 0x000fe200017fe4ff */
[----:B----4-:R-:W-:-:S04]  /*3bd0*/  FFMA R29, R14, R29, -R12 ;  /* 0x0000001d0e1d7223 */ /* 0x010fc8000000080c */
[----:B------:R-:W-:Y:S01]  /*3be0*/  FADD R20, R20, R29 ;  /* 0x0000001d14147221 */ /* 0x000fe20000000000 */
[----:B--2---:R-:W-:-:S04]  /*3bf0*/  FFMA R25, R27, R25, -R12 ;  /* 0x000000191b197223 */ /* 0x004fc8000000080c */
[----:B------:R-:W-:Y:S01]  /*3c00*/  FADD R20, R20, R25 ;  /* 0x0000001914147221 */ /* 0x000fe20000000000 */
[----:B-----5:R-:W-:-:S04]  /*3c10*/  FFMA R21, R23, R21, -R12 ;  /* 0x0000001517157223 */ /* 0x020fc8000000080c */
[----:B------:R-:W-:Y:S01]  /*3c20*/  FADD R20, R20, R21 ;  /* 0x0000001514147221 */ /* 0x000fe20000000000 */
[----:B------:R-:W-:-:S04]  /*3c30*/  FFMA R17, R19, R17, -R12 ;  /* 0x0000001113117223 */ /* 0x000fc8000000080c */
[----:B------:R-:W-:Y:S01]  /*3c40*/  FADD R17, R20, R17 ;  /* 0x0000001114117221 */ /* 0x000fe20000000000 */
[----:B------:R-:W-:-:S04]  /*3c50*/  FFMA R14, R15, R13, -R12 ;  /* 0x0000000d0f0e7223 */ /* 0x000fc8000000080c */
[----:B------:R-:W-:Y:S01]  /*3c60*/  FADD R14, R17, R14 ;  /* 0x0000000e110e7221 */ /* 0x000fe20000000000 */
[----:B------:R-:W-:-:S04]  /*3c70*/  FFMA R13, R0, R16, -R12 ;  /* 0x00000010000d7223 */ /* 0x000fc8000000080c */
[----:B------:R-:W-:Y:S01]  /*3c80*/  FADD R0, R14, R13 ;  /* 0x0000000d0e007221 */ /* 0x000fe20000000000 */
[----:B------:R-:W-:Y:S06]  /*3c90*/  BRA.U UP1, `(.L_x_60) ;  /* 0xfffffff901f87547 */ /* 0x000fec000b83ffff */
.L_x_59:
[----:B------:R-:W-:Y:S05]  /*3ca0*/  BRA.U !UP0, `(.L_x_8) ;  /* 0x0000000508487547 */ /* 0x000fea000b800000 */
[----:B------:R-:W-:Y:S02]  /*3cb0*/  UISETP.GE.U32.AND UP0, UPT, UR11, 0x4, UPT ;  /* 0x000000040b00788c */ /* 0x000fe4000bf06070 */
[----:B------:R-:W-:-:S04]  /*3cc0*/  ULOP3.LUT UR5, UR10, 0x3, URZ, 0xc0, !UPT ;  /* 0x000000030a057892 */ /* 0x000fc8000f8ec0ff */
[----:B------:R-:W-:-:S03]  /*3cd0*/  UISETP.NE.AND UP1, UPT, UR5, URZ, UPT ;  /* 0x000000ff0500728c */ /* 0x000fc6000bf25270 */
[----:B------:R-:W-:Y:S08]  /*3ce0*/  BRA.U !UP0, `(.L_x_61) ;  /* 0x0000000108907547 */ /* 0x000ff0000b800000 */
[----:B------:R-:W1:Y:S01]  /*3cf0*/  LDC.64 R2, c[0x0][0x3f8] ;  /* 0x0000fe00ff027b82 */ /* 0x000e620000000a00 */
[----:B------:R-:W-:-:S07]  /*3d00*/  MOV R21, 0x80000000 ;  /* 0x8000000000157802 */ /* 0x000fce0000000f00 */
[----:B------:R-:W2:Y:S08]  /*3d10*/  LDC.64 R4, c[0x0][0x400] ;  /* 0x00010000ff047b82 */ /* 0x000eb00000000a00 */
[----:B------:R-:W3:Y:S01]  /*3d20*/  LDC.64 R8, c[0x0][0x408] ;  /* 0x00010200ff087b82 */ /* 0x000ee20000000a00 */
[----:B-1----:R-:W-:-:S05]  /*3d30*/  IMAD.WIDE.U32 R2, R10, 0x4, R2 ;  /* 0x000000040a027825 */ /* 0x002fca00078e0002 */
[----:B------:R1:W-:Y:S01]  /*3d40*/  STG.E desc[UR16][R2.64], R7 ;  /* 0x0000000702007986 */ /* 0x0003e2000c101910 */
[----:B--2---:R-:W-:-:S05]  /*3d50*/  IMAD.WIDE.U32 R4, R10, 0x4, R4 ;  /* 0x000000040a047825 */ /* 0x004fca00078e0004 */
[----:B------:R1:W-:Y:S01]  /*3d60*/  STG.E desc[UR16][R4.64], R11 ;  /* 0x0000000b04007986 */ /* 0x0003e2000c101910 */
[----:B---3--:R-:W-:-:S05]  /*3d70*/  IMAD.WIDE.U32 R8, R10, 0x4, R8 ;  /* 0x000000040a087825 */ /* 0x008fca00078e0008 */
[----:B------:R1:W-:Y:S04]  /*3d80*/  STG.E desc[UR16][R8.64], R21 ;  /* 0x0000001508007986 */ /* 0x0003e8000c101910 */
[----:B------:R-:W2:Y:S04]  /*3d90*/  LDG.E R13, desc[UR16][R4.64] ;  /* 0x00000010040d7981 */ /* 0x000ea8000c1e1900 */
[----:B------:R-:W2:Y:S04]  /*3da0*/  LDG.E R14, desc[UR16][R2.64] ;  /* 0x00000010020e7981 */ /* 0x000ea8000c1e1900 */
[----:B------:R1:W-:Y:S04]  /*3db0*/  STG.E desc[UR16][R2.64+0x4], R7 ;  /* 0x0000040702007986 */ /* 0x0003e8000c101910 */
[----:B------:R1:W-:Y:S04]  /*3dc0*/  STG.E desc[UR16][R4.64+0x4], R11 ;  /* 0x0000040b04007986 */ /* 0x0003e8000c101910 */
[----:B------:R1:W-:Y:S04]  /*3dd0*/  STG.E desc[UR16][R8.64+0x4], R21 ;  /* 0x0000041508007986 */ /* 0x0003e8000c101910 */
[----:B------:R-:W3:Y:S04]  /*3de0*/  LDG.E R15, desc[UR16][R4.64+0x4] ;  /* 0x00000410040f7981 */ /* 0x000ee8000c1e1900 */
[----:B------:R-:W3:Y:S04]  /*3df0*/  LDG.E R16, desc[UR16][R2.64+0x4] ;  /* 0x0000041002107981 */ /* 0x000ee8000c1e1900 */
[----:B------:R1:W-:Y:S04]  /*3e00*/  STG.E desc[UR16][R2.64+0x8], R7 ;  /* 0x0000080702007986 */ /* 0x0003e8000c101910 */
[----:B------:R1:W-:Y:S04]  /*3e10*/  STG.E desc[UR16][R4.64+0x8], R11 ;  /* 0x0000080b04007986 */ /* 0x0003e8000c101910 */
[----:B------:R1:W-:Y:S04]  /*3e20*/  STG.E desc[UR16][R8.64+0x8], R21 ;  /* 0x0000081508007986 */ /* 0x0003e8000c101910 */
[----:B------:R-:W4:Y:S04]  /*3e30*/  LDG.E R17, desc[UR16][R4.64+0x8] ;  /* 0x0000081004117981 */ /* 0x000f28000c1e1900 */
[----:B------:R-:W4:Y:S04]  /*3e40*/  LDG.E R18, desc[UR16][R2.64+0x8] ;  /* 0x0000081002127981 */ /* 0x000f28000c1e1900 */
[----:B------:R1:W-:Y:S04]  /*3e50*/  STG.E desc[UR16][R2.64+0xc], R7 ;  /* 0x00000c0702007986 */ /* 0x0003e8000c101910 */
[----:B------:R1:W-:Y:S04]  /*3e60*/  STG.E desc[UR16][R4.64+0xc], R11 ;  /* 0x00000c0b04007986 */ /* 0x0003e8000c101910 */
[----:B------:R1:W-:Y:S04]  /*3e70*/  STG.E desc[UR16][R8.64+0xc], R21 ;  /* 0x00000c1508007986 */ /* 0x0003e8000c101910 */
[----:B------:R-:W5:Y:S04]  /*3e80*/  LDG.E R19, desc[UR16][R4.64+0xc] ;  /* 0x00000c1004137981 */ /* 0x000f68000c1e1900 */
[----:B------:R-:W5:Y:S01]  /*3e90*/  LDG.E R20, desc[UR16][R2.64+0xc] ;  /* 0x00000c1002147981 */ /* 0x000f62000c1e1900 */
[----:B------:R-:W-:Y:S01]  /*3ea0*/  IADD3 R10, PT, PT, R10, 0x4, RZ ;  /* 0x000000040a0a7810 */ /* 0x000fe20007ffe0ff */
[----:B--2---:R-:W-:-:S04]  /*3eb0*/  FFMA R13, R13, R14, -R12 ;  /* 0x0000000e0d0d7223 */ /* 0x004fc8000000080c */
[----:B------:R-:W-:Y:S01]  /*3ec0*/  FADD R13, R0, R13 ;  /* 0x0000000d000d7221 */ /* 0x000fe20000000000 */
[----:B---3--:R-:W-:-:S04]  /*3ed0*/  FFMA R16, R15, R16, -R12 ;  /* 0x000000100f107223 */ /* 0x008fc8000000080c */
[----:B------:R-:W-:Y:S01]  /*3ee0*/  FADD R13, R13, R16 ;  /* 0x000000100d0d7221 */ /* 0x000fe20000000000 */
[----:B----4-:R-:W-:-:S04]  /*3ef0*/  FFMA R18, R17, R18, -R12 ;  /* 0x0000001211127223 */ /* 0x010fc8000000080c */
[----:B------:R-:W-:Y:S01]  /*3f00*/  FADD R13, R13, R18 ;  /* 0x000000120d0d7221 */ /* 0x000fe20000000000 */
[----:B-----5:R-:W-:-:S04]  /*3f10*/  FFMA R20, R19, R20, -R12 ;  /* 0x0000001413147223 */ /* 0x020fc8000000080c */
[----:B-1----:R-:W-:-:S07]  /*3f20*/  FADD R0, R13, R20 ;  /* 0x000000140d007221 */ /* 0x002fce0000000000 */
.L_x_61:
[----:B------:R-:W-:Y:S05]  /*3f30*/  BRA.U !UP1, `(.L_x_8) ;  /* 0x0000000109a47547 */ /* 0x000fea000b800000 */
[----:B------:R-:W-:Y:S02]  /*3f40*/  UISETP.NE.AND UP0, UPT, UR5, 0x1, UPT ;  /* 0x000000010500788c */ /* 0x000fe4000bf05270 */
[----:B------:R-:W-:-:S04]  /*3f50*/  ULOP3.LUT UR4, UR10, 0x1, URZ, 0xc0, !UPT ;  /* 0x000000010a047892 */ /* 0x000fc8000f8ec0ff */
[----:B------:R-:W-:-:S03]  /*3f60*/  UISETP.NE.U32.AND UP1, UPT, UR4, 0x1, UPT ;  /* 0x000000010400788c */ /* 0x000fc6000bf25070 */
[----:B------:R-:W-:Y:S08]  /*3f70*/  BRA.U !UP0, `(.L_x_62) ;  /* 0x0000000108587547 */ /* 0x000ff0000b800000 */
[----:B------:R-:W1:Y:S01]  /*3f80*/  LDC.64 R2, c[0x0][0x3f8] ;  /* 0x0000fe00ff027b82 */ /* 0x000e620000000a00 */
[----:B------:R-:W-:-:S07]  /*3f90*/  IMAD.MOV.U32 R17, RZ, RZ, -0x80000000 ;  /* 0x80000000ff117424 */ /* 0x000fce00078e00ff */
        /* <DEDUP_REMOVED lines=14> */
[----:B------:R-:W3:Y:S01]  /*4080*/  LDG.E R16, desc[UR16][R2.64+0x4] ;  /* 0x0000041002107981 */ /* 0x000ee2000c1e1900 */
[----:B------:R-:W-:Y:S01]  /*4090*/  IADD3 R10, PT, PT, R10, 0x2, RZ ;  /* 0x000000020a0a7810 */ /* 0x000fe20007ffe0ff */
[----:B--2---:R-:W-:-:S04]  /*40a0*/  FFMA R13, R13, R14, -R12 ;  /* 0x0000000e0d0d7223 */ /* 0x004fc8000000080c */
[----:B------:R-:W-:Y:S01]  /*40b0*/  FADD R0, R0, R13 ;  /* 0x0000000d00007221 */ /* 0x000fe20000000000 */
[----:B---3--:R-:W-:-:S04]  /*40c0*/  FFMA R15, R15, R16, -R12 ;  /* 0x000000100f0f7223 */ /* 0x008fc8000000080c */
[----:B-1----:R-:W-:-:S07]  /*40d0*/  FADD R0, R0, R15 ;  /* 0x0000000f00007221 */ /* 0x002fce0000000000 */
.L_x_62:
[----:B------:R-:W-:Y:S05]  /*40e0*/  BRA.U UP1, `(.L_x_8) ;  /* 0x0000000101387547 */ /* 0x000fea000b800000 */
[----:B------:R-:W1:Y:S01]  /*40f0*/  LDC.64 R2, c[0x0][0x3f8] ;  /* 0x0000fe00ff027b82 */ /* 0x000e620000000a00 */
[----:B------:R-:W-:-:S07]  /*4100*/  HFMA2 R15, -RZ, RZ, -0.0 , 0 ;  /* 0x80000000ff0f7431 */ /* 0x000fce00000001ff */
        /* <DEDUP_REMOVED lines=9> */
[----:B------:R-:W2:Y:S02]  /*41a0*/  LDG.E R10, desc[UR16][R2.64] ;  /* 0x00000010020a7981 */ /* 0x000ea4000c1e1900 */
[----:B--2---:R-:W-:-:S04]  /*41b0*/  FFMA R13, R13, R10, -R12 ;  /* 0x0000000a0d0d7223 */ /* 0x004fc8000000080c */
[----:B----4-:R-:W-:-:S07]  /*41c0*/  FADD R0, R0, R13 ;  /* 0x0000000d00007221 */ /* 0x010fce0000000000 */
.L_x_8:
[----:B------:R-:W-:Y:S05]  /*41d0*/  BSYNC.RECONVERGENT B0 ;  /* 0x0000000000007941 */ /* 0x000fea0003800200 */
.L_x_7:
[----:B------:R-:W2:Y:S01]  /*41e0*/  F2F.F64.F32 R2, R0 ;  /* 0x0000000000027310 */ /* 0x000ea20000201800 */
[----:B------:R-:W-:Y:S01]  /*41f0*/  MOV R8, 0x0 ;  /* 0x0000000000087802 */ /* 0x000fe20000000f00 */
[----:B------:R-:W3:Y:S01]  /*4200*/  LDCU.64 UR4, c[0x4][0x8] ;  /* 0x01000100ff0477ac */ /* 0x000ee20008000a00 */
[----:B0-----:R-:W-:-:S04]  /*4210*/  IADD3 R6, P0, P1, R1, 0x20, R6 ;  /* 0x0000002001067810 */ /* 0x001fc8000791e006 */
[----:B------:R-:W0:Y:S01]  /*4220*/  LDC.64 R8, c[0x4][R8] ;  /* 0x0100000008087b82 */ /* 0x000e220000000a00 */
[----:B------:R-:W-:Y:S01]  /*4230*/  IADD3.X R7, PT, PT, RZ, UR19, RZ, P0, P1 ;  /* 0x00000013ff077c10 */ /* 0x000fe200087e24ff */
[----:B--2---:R2:W-:Y:S01]  /*4240*/  STL.64 [R1+0x20], R2 ;  /* 0x0000200201007387 */ /* 0x0045e20000100a00 */
[----:B---3--:R-:W-:Y:S02]  /*4250*/  MOV R4, UR4 ;  /* 0x0000000400047c02 */ /* 0x008fe40008000f00 */
[----:B-1----:R-:W-:-:S07]  /*4260*/  MOV R5, UR5 ;  /* 0x0000000500057c02 */ /* 0x002fce0008000f00 */
[----:B------:R-:W-:-:S07]  /*4270*/  LEPC R20, `(.L_x_63) ;  /* 0x000000001014794e */ /* 0x000fce0000000000 */
[----:B0-2---:R-:W-:Y:S05]  /*4280*/  CALL.ABS.NOINC R8 ;  /* 0x0000000008007343 */ /* 0x005fea0003c00000 */
.L_x_63:
[----:B------:R-:W-:Y:S05]  /*4290*/  EXIT ;  /* 0x000000000000794d */ /* 0x000fea0003800000 */
        .weak           $__internal_0_$__cuda_sm20_sqrt_rn_f32_slowpath
        .type           $__internal_0_$__cuda_sm20_sqrt_rn_f32_slowpath,@function
        .size           $__internal_0_$__cuda_sm20_sqrt_rn_f32_slowpath,($__internal_1_$__cuda_sm3x_div_rn_noftz_f32_slowpath - $__internal_0_$__cuda_sm20_sqrt_rn_f32_slowpath)
$__internal_0_$__cuda_sm20_sqrt_rn_f32_slowpath:
[----:B------:R-:W-:-:S13]  /*42a0*/  LOP3.LUT P0, RZ, R3, 0x7fffffff, RZ, 0xc0, !PT ;  /* 0x7fffffff03ff7812 */ /* 0x000fda000780c0ff */
[----:B------:R-:W-:Y:S05]  /*42b0*/  @!P0 BRA `(.L_x_64) ;  /* 0x0000000000448947 */ /* 0x000fea0003800000 */
[----:B------:R-:W-:Y:S02]  /*42c0*/  FSETP.GEU.FTZ.AND P0, PT, R3, RZ, PT ;  /* 0x000000ff0300720b */ /* 0x000fe40003f1e000 */
[----:B------:R-:W-:-:S11]  /*42d0*/  MOV R2, R3 ;  /* 0x0000000300027202 */ /* 0x000fd60000000f00 */
[----:B------:R-:W-:Y:S01]  /*42e0*/  @!P0 MOV R3, 0x7fffffff ;  /* 0x7fffffff00038802 */ /* 0x000fe20000000f00 */
[----:B------:R-:W-:Y:S06]  /*42f0*/  @!P0 BRA `(.L_x_64) ;  /* 0x0000000000348947 */ /* 0x000fec0003800000 */
[----:B------:R-:W-:-:S13]  /*4300*/  FSETP.GTU.FTZ.AND P0, PT, |R2|, +INF , PT ;  /* 0x7f8000000200780b */ /* 0x000fda0003f1c200 */
[----:B------:R-:W-:Y:S01]  /*4310*/  @P0 FADD.FTZ R3, R2, 1 ;  /* 0x3f80000002030421 */ /* 0x000fe20000010000 */
[----:B------:R-:W-:Y:S06]  /*4320*/  @P0 BRA `(.L_x_64) ;  /* 0x0000000000280947 */ /* 0x000fec0003800000 */
[----:B------:R-:W-:-:S13]  /*4330*/  FSETP.NEU.FTZ.AND P0, PT, |R2|, +INF , PT ;  /* 0x7f8000000200780b */ /* 0x000fda0003f1d200 */
[----:B------:R-:W-:-:S04]  /*4340*/  @P0 FFMA R4, R2, 1.84467440737095516160e+19, RZ ;  /* 0x5f80000002040823 */ /* 0x000fc800000000ff */
[----:B------:R-:W0:Y:S02]  /*4350*/  @P0 MUFU.RSQ R3, R4 ;  /* 0x0000000400030308 */ /* 0x000e240000001400 */
[----:B0-----:R-:W-:Y:S01]  /*4360*/  @P0 FMUL.FTZ R5, R4, R3 ;  /* 0x0000000304050220 */ /* 0x001fe20000410000 */
[----:B------:R-:W-:Y:S01]  /*4370*/  @P0 FMUL.FTZ R9, R3, 0.5 ;  /* 0x3f00000003090820 */ /* 0x000fe20000410000 */
[----:B------:R-:W-:Y:S02]  /*4380*/  @!P0 IMAD.MOV.U32 R3, RZ, RZ, R2 ;  /* 0x000000ffff038224 */ /* 0x000fe400078e0002 */
[----:B------:R-:W-:-:S04]  /*4390*/  @P0 FADD.FTZ R7, -R5, -RZ ;  /* 0x800000ff05070221 */ /* 0x000fc80000010100 */
[----:B------:R-:W-:-:S04]  /*43a0*/  @P0 FFMA R8, R5, R7, R4 ;  /* 0x0000000705080223 */ /* 0x000fc80000000004 */
[----:B------:R-:W-:-:S04]  /*43b0*/  @P0 FFMA R8, R8, R9, R5 ;  /* 0x0000000908080223 */ /* 0x000fc80000000005 */
[----:B------:R-:W-:-:S07]  /*43c0*/  @P0 FMUL.FTZ R3, R8, 2.3283064365386962891e-10 ;  /* 0x2f80000008030820 */ /* 0x000fce0000410000 */
.L_x_64:
[----:B------:R-:W-:Y:S01]  /*43d0*/  MOV R4, R3 ;  /* 0x0000000300047202 */ /* 0x000fe20000000f00 */
[----:B------:R-:W-:Y:S01]  /*43e0*/  HFMA2 R3, -RZ, RZ, 0, 0 ;  /* 0x00000000ff037431 */ /* 0x000fe200000001ff */
[----:B------:R-:W-:-:S04]  /*43f0*/  MOV R2, R10 ;  /* 0x0000000a00027202 */ /* 0x000fc80000000f00 */
[----:B------:R-:W-:Y:S05]  /*4400*/  RET.REL.NODEC R2 `(_Z7computefiiffffffffffffffffffffffffffPfS_S_ffffffff) ;  /* 0xffffffb802fc7950 */ /* 0x000fea0003c3ffff */
        .weak           $__internal_1_$__cuda_sm3x_div_rn_noftz_f32_slowpath
        .type           $__internal_1_$__cuda_sm3x_div_rn_noftz_f32_slowpath,@function
        .size           $__internal_1_$__cuda_sm3x_div_rn_noftz_f32_slowpath,(.L_x_78 - $__internal_1_$__cuda_sm3x_div_rn_noftz_f32_slowpath)
$__internal_1_$__cuda_sm3x_div_rn_noftz_f32_slowpath:
[----:B------:R-:W-:Y:S01]  /*4410*/  SHF.R.U32.HI R9, RZ, 0x17, R3 ;  /* 0x00000017ff097819 */ /* 0x000fe20000011603 */
[----:B------:R-:W-:Y:S01]  /*4420*/  BSSY.RECONVERGENT B3, `(.L_x_65) ;  /* 0x0000063000037945 */ /* 0x000fe20003800200 */
[----:B------:R-:W-:Y:S02]  /*4430*/  SHF.R.U32.HI R10, RZ, 0x17, R2 ;  /* 0x00000017ff0a7819 */ /* 0x000fe40000011602 */
[----:B------:R-:W-:Y:S02]  /*4440*/  LOP3.LUT R9, R9, 0xff, RZ, 0xc0, !PT ;  /* 0x000000ff09097812 */ /* 0x000fe400078ec0ff */
[----:B------:R-:W-:Y:S02]  /*4450*/  LOP3.LUT R14, R10, 0xff, RZ, 0xc0, !PT ;  /* 0x000000ff0a0e7812 */ /* 0x000fe400078ec0ff */
[----:B------:R-:W-:Y:S02]  /*4460*/  IADD3 R15, PT, PT, R9, -0x1, RZ ;  /* 0xffffffff090f7810 */ /* 0x000fe40007ffe0ff */
[----:B------:R-:W-:-:S02]  /*4470*/  IADD3 R12, PT, PT, R14, -0x1, RZ ;  /* 0xffffffff0e0c7810 */ /* 0x000fc40007ffe0ff */
[----:B------:R-:W-:Y:S02]  /*4480*/  ISETP.GT.U32.AND P0, PT, R15, 0xfd, PT ;  /* 0x000000fd0f00780c */ /* 0x000fe40003f04070 */
[----:B------:R-:W-:Y:S02]  /*4490*/  MOV R13, R3 ;  /* 0x00000003000d7202 */ /* 0x000fe40000000f00 */
[----:B------:R-:W-:-:S13]  /*44a0*/  ISETP.GT.U32.OR P0, PT, R12, 0xfd, P0 ;  /* 0x000000fd0c00780c */ /* 0x000fda0000704470 */
[----:B------:R-:W-:Y:S01]  /*44b0*/  @!P0 IMAD.MOV.U32 R10, RZ, RZ, RZ ;  /* 0x000000ffff0a8224 */ /* 0x000fe200078e00ff */
[----:B------:R-:W-:Y:S06]  /*44c0*/  @!P0 BRA `(.L_x_66) ;  /* 0x00000000005c8947 */ /* 0x000fec0003800000 */
[----:B------:R-:W-:Y:S02]  /*44d0*/  FSETP.GTU.FTZ.AND P0, PT, |R2|, +INF , PT ;  /* 0x7f8000000200780b */ /* 0x000fe40003f1c200 */
[----:B------:R-:W-:-:S04]  /*44e0*/  FSETP.GTU.FTZ.AND P1, PT, |R3|, +INF , PT ;  /* 0x7f8000000300780b */ /* 0x000fc80003f3c200 */
[----:B------:R-:W-:-:S13]  /*44f0*/  PLOP3.LUT P0, PT, P0, P1, PT, 0xf8, 0x8f ;  /* 0x00000000008f781c */ /* 0x000fda0000703f70 */
[----:B------:R-:W-:Y:S05]  /*4500*/  @P0 BRA `(.L_x_67) ;  /* 0x00000004004c0947 */ /* 0x000fea0003800000 */
[----:B------:R-:W-:-:S13]  /*4510*/  LOP3.LUT P0, RZ, R13, 0x7fffffff, R2, 0xc8, !PT ;  /* 0x7fffffff0dff7812 */ /* 0x000fda000780c802 */
[----:B------:R-:W-:Y:S05]  /*4520*/  @!P0 BRA `(.L_x_68) ;  /* 0x00000004003c8947 */ /* 0x000fea0003800000 */
[C---:B------:R-:W-:Y:S02]  /*4530*/  FSETP.NEU.FTZ.AND P3, PT, |R2|.reuse, +INF , PT ;  /* 0x7f8000000200780b */ /* 0x040fe40003f7d200 */
[----:B------:R-:W-:Y:S02]  /*4540*/  FSETP.NEU.FTZ.AND P1, PT, |R3|, +INF , PT ;  /* 0x7f8000000300780b */ /* 0x000fe40003f3d200 */
[----:B------:R-:W-:-:S11]  /*4550*/  FSETP.NEU.FTZ.AND P0, PT, |R2|, +INF , PT ;  /* 0x7f8000000200780b */ /* 0x000fd60003f1d200 */
[----:B------:R-:W-:Y:S05]  /*4560*/  @!P1 BRA !P3, `(.L_x_68) ;  /* 0x00000004002c9947 */ /* 0x000fea0005800000 */
[----:B------:R-:W-:-:S04]  /*4570*/  LOP3.LUT P3, RZ, R2, 0x7fffffff, RZ, 0xc0, !PT ;  /* 0x7fffffff02ff7812 */ /* 0x000fc8000786c0ff */
[----:B------:R-:W-:-:S13]  /*4580*/  PLOP3.LUT P1, PT, P1, P3, PT, 0x2f, 0xf2 ;  /* 0x0000000000f2781c */ /* 0x000fda0000f26577 */
[----:B------:R-:W-:Y:S05]  /*4590*/  @P1 BRA `(.L_x_69) ;  /* 0x0000000400181947 */ /* 0x000fea0003800000 */
[----:B------:R-:W-:-:S04]  /*45a0*/  LOP3.LUT P1, RZ, R13, 0x7fffffff, RZ, 0xc0, !PT ;  /* 0x7fffffff0dff7812 */ /* 0x000fc8000782c0ff */
[----:B------:R-:W-:-:S13]  /*45b0*/  PLOP3.LUT P0, PT, P0, P1, PT, 0x2f, 0xf2 ;  /* 0x0000000000f2781c */ /* 0x000fda0000702577 */
[----:B------:R-:W-:Y:S05]  /*45c0*/  @P0 BRA `(.L_x_70) ;  /* 0x0000000400000947 */ /* 0x000fea0003800000 */
[----:B------:R-:W-:Y:S02]  /*45d0*/  ISETP.GE.AND P0, PT, R12, RZ, PT ;  /* 0x000000ff0c00720c */ /* 0x000fe40003f06270 */
[----:B------:R-:W-:-:S11]  /*45e0*/  ISETP.GE.AND P1, PT, R15, RZ, PT ;  /* 0x000000ff0f00720c */ /* 0x000fd60003f26270 */
[----:B------:R-:W-:Y:S01]  /*45f0*/  @P0 MOV R10, RZ ;  /* 0x000000ff000a0202 */ /* 0x000fe20000000f00 */
[----:B------:R-:W-:Y:S01]  /*4600*/  @!P0 FFMA R2, R2, 1.84467440737095516160e+19, RZ ;  /* 0x5f80000002028823 */ /* 0x000fe200000000ff */
[----:B------:R-:W-:Y:S01]  /*4610*/  @!P0 MOV R10, 0xffffffc0 ;  /* 0xffffffc0000a8802 */ /* 0x000fe20000000f00 */
[----:B------:R-:W-:-:S03]  /*4620*/  @!P1 FFMA R13, R3, 1.84467440737095516160e+19, RZ ;  /* 0x5f800000030d9823 */ /* 0x000fc600000000ff */
[----:B------:R-:W-:-:S07]  /*4630*/  @!P1 IADD3 R10, PT, PT, R10, 0x40, RZ ;  /* 0x000000400a0a9810 */ /* 0x000fce0007ffe0ff */
.L_x_66:
[----:B------:R-:W-:Y:S01]  /*4640*/  LEA R12, R9, 0xc0800000, 0x17 ;  /* 0xc0800000090c7811 */ /* 0x000fe200078eb8ff */
[----:B------:R-:W-:Y:S01]  /*4650*/  BSSY.RECONVERGENT B4, `(.L_x_71) ;  /* 0x0000036000047945 */ /* 0x000fe20003800200 */
[----:B------:R-:W-:Y:S02]  /*4660*/  IADD3 R14, PT, PT, R14, -0x7f, RZ ;  /* 0xffffff810e0e7810 */ /* 0x000fe40007ffe0ff */
[----:B------:R-:W-:-:S03]  /*4670*/  IADD3 R15, PT, PT, -R12, R13, RZ ;  /* 0x0000000d0c0f7210 */ /* 0x000fc60007ffe1ff */
[C---:B------:R-:W-:Y:S01]  /*4680*/  IMAD R2, R14.reuse, -0x800000, R2 ;  /* 0xff8000000e027824 */ /* 0x040fe200078e0202 */
[----:B------:R0:W1:Y:S01]  /*4690*/  MUFU.RCP R13, R15 ;  /* 0x0000000f000d7308 */ /* 0x0000620000001000 */
[----:B------:R-:W-:Y:S01]  /*46a0*/  FADD.FTZ R17, -R15, -RZ ;  /* 0x800000ff0f117221 */ /* 0x000fe20000010100 */
[----:B0-----:R-:W-:-:S04]  /*46b0*/  IADD3 R15, PT, PT, R14, 0x7f, -R9 ;  /* 0x0000007f0e0f7810 */ /* 0x001fc80007ffe809 */
[----:B------:R-:W-:Y:S01]  /*46c0*/  IADD3 R15, PT, PT, R15, R10, RZ ;  /* 0x0000000a0f0f7210 */ /* 0x000fe20007ffe0ff */
[----:B-1----:R-:W-:-:S04]  /*46d0*/  FFMA R12, R13, R17, 1 ;  /* 0x3f8000000d0c7423 */ /* 0x002fc80000000011 */
[----:B------:R-:W-:-:S04]  /*46e0*/  FFMA R13, R13, R12, R13 ;  /* 0x0000000c0d0d7223 */ /* 0x000fc8000000000d */
[----:B------:R-:W-:-:S04]  /*46f0*/  FFMA R12, R2, R13, RZ ;  /* 0x0000000d020c7223 */ /* 0x000fc800000000ff */
[----:B------:R-:W-:-:S04]  /*4700*/  FFMA R16, R17, R12, R2 ;  /* 0x0000000c11107223 */ /* 0x000fc80000000002 */
[----:B------:R-:W-:-:S04]  /*4710*/  FFMA R12, R13, R16, R12 ;  /* 0x000000100d0c7223 */ /* 0x000fc8000000000c */
[----:B------:R-:W-:-:S04]  /*4720*/  FFMA R17, R17, R12, R2 ;  /* 0x0000000c11117223 */ /* 0x000fc80000000002 */
[----:B------:R-:W-:-:S05]  /*4730*/  FFMA R2, R13, R17, R12 ;  /* 0x000000110d027223 */ /* 0x000fca000000000c */
[----:B------:R-:W-:-:S04]  /*4740*/  SHF.R.U32.HI R9, RZ, 0x17, R2 ;  /* 0x00000017ff097819 */ /* 0x000fc80000011602 */
[----:B------:R-:W-:-:S05]  /*4750*/  LOP3.LUT R9, R9, 0xff, RZ, 0xc0, !PT ;  /* 0x000000ff09097812 */ /* 0x000fca00078ec0ff */
[----:B------:R-:W-:-:S05]  /*4760*/  IMAD.IADD R14, R9, 0x1, R15 ;  /* 0x00000001090e7824 */ /* 0x000fca00078e020f */
[----:B------:R-:W-:-:S04]  /*4770*/  IADD3 R9, PT, PT, R14, -0x1, RZ ;  /* 0xffffffff0e097810 */ /* 0x000fc80007ffe0ff */
[----:B------:R-:W-:-:S13]  /*4780*/  ISETP.GE.U32.AND P0, PT, R9, 0xfe, PT ;  /* 0x000000fe0900780c */ /* 0x000fda0003f06070 */
[----:B------:R-:W-:Y:S05]  /*4790*/  @!P0 BRA `(.L_x_72) ;  /* 0x0000000000808947 */ /* 0x000fea0003800000 */
[----:B------:R-:W-:-:S13]  /*47a0*/  ISETP.GT.AND P0, PT, R14, 0xfe, PT ;  /* 0x000000fe0e00780c */ /* 0x000fda0003f04270 */
[----:B------:R-:W-:Y:S05]  /*47b0*/  @P0 BRA `(.L_x_73) ;  /* 0x00000000006c0947 */ /* 0x000fea0003800000 */
[----:B------:R-:W-:-:S13]  /*47c0*/  ISETP.GE.AND P0, PT, R14, 0x1, PT ;  /* 0x000000010e00780c */ /* 0x000fda0003f06270 */
[----:B------:R-:W-:Y:S05]  /*47d0*/  @P0 BRA `(.L_x_74) ;  /* 0x0000000000740947 */ /* 0x000fea0003800000 */
[----:B------:R-:W-:Y:S02]  /*47e0*/  ISETP.GE.AND P0, PT, R14, -0x18, PT ;  /* 0xffffffe80e00780c */ /* 0x000fe40003f06270 */
[----:B------:R-:W-:-:S11]  /*47f0*/  LOP3.LUT R2, R2, 0x80000000, RZ, 0xc0, !PT ;  /* 0x8000000002027812 */ /* 0x000fd600078ec0ff */
[----:B------:R-:W-:Y:S05]  /*4800*/  @!P0 BRA `(.L_x_74) ;  /* 0x0000000000688947 */ /* 0x000fea0003800000 */
[-CC-:B------:R-:W-:Y:S01]  /*4810*/  FFMA.RZ R9, R13, R17.reuse, R12.reuse ;  /* 0x000000110d097223 */ /* 0x180fe2000000c00c */
[C---:B------:R-:W-:Y:S02]  /*4820*/  ISETP.NE.AND P3, PT, R14.reuse, RZ, PT ;  /* 0x000000ff0e00720c */ /* 0x040fe40003f65270 */
[C---:B------:R-:W-:Y:S02]  /*4830*/  ISETP.NE.AND P1, PT, R14.reuse, RZ, PT ;  /* 0x000000ff0e00720c */ /* 0x040fe40003f25270 */
[----:B------:R-:W-:Y:S01]  /*4840*/  LOP3.LUT R10, R9, 0x7fffff, RZ, 0xc0, !PT ;  /* 0x007fffff090a7812 */ /* 0x000fe200078ec0ff */
[CCC-:B------:R-:W-:Y:S01]  /*4850*/  FFMA.RP R9, R13.reuse, R17.reuse, R12.reuse ;  /* 0x000000110d097223 */ /* 0x1c0fe2000000800c */
[----:B------:R-:W-:Y:S01]  /*4860*/  FFMA.RM R12, R13, R17, R12 ;  /* 0x000000110d0c7223 */ /* 0x000fe2000000400c */
[----:B------:R-:W-:Y:S02]  /*4870*/  IADD3 R13, PT, PT, R14, 0x20, RZ ;  /* 0x000000200e0d7810 */ /* 0x000fe40007ffe0ff */
[----:B------:R-:W-:-:S02]  /*4880*/  LOP3.LUT R10, R10, 0x800000, RZ, 0xfc, !PT ;  /* 0x008000000a0a7812 */ /* 0x000fc400078efcff */
[----:B------:R-:W-:Y:S02]  /*4890*/  IADD3 R14, PT, PT, -R14, RZ, RZ ;  /* 0x000000ff0e0e7210 */ /* 0x000fe40007ffe1ff */
[----:B------:R-:W-:Y:S02]  /*48a0*/  SHF.L.U32 R13, R10, R13, RZ ;  /* 0x0000000d0a0d7219 */ /* 0x000fe400000006ff */
[----:B------:R-:W-:Y:S02]  /*48b0*/  FSETP.NEU.FTZ.AND P0, PT, R9, R12, PT ;  /* 0x0000000c0900720b */ /* 0x000fe40003f1d000 */
[----:B------:R-:W-:Y:S02]  /*48c0*/  SEL R9, R14, RZ, P3 ;  /* 0x000000ff0e097207 */ /* 0x000fe40001800000 */
[----:B------:R-:W-:Y:S02]  /*48d0*/  ISETP.NE.AND P1, PT, R13, RZ, P1 ;  /* 0x000000ff0d00720c */ /* 0x000fe40000f25270 */
[----:B------:R-:W-:-:S02]  /*48e0*/  SHF.R.U32.HI R9, RZ, R9, R10 ;  /* 0x00000009ff097219 */ /* 0x000fc4000001160a */
[----:B------:R-:W-:Y:S02]  /*48f0*/  PLOP3.LUT P0, PT, P0, P1, PT, 0xf8, 0x8f ;  /* 0x00000000008f781c */ /* 0x000fe40000703f70 */
[----:B------:R-:W-:Y:S02]  /*4900*/  SHF.R.U32.HI R13, RZ, 0x1, R9 ;  /* 0x00000001ff0d7819 */ /* 0x000fe40000011609 */
[----:B------:R-:W-:-:S04]  /*4910*/  SEL R10, RZ, 0x1, !P0 ;  /* 0x00000001ff0a7807 */ /* 0x000fc80004000000 */
[----:B------:R-:W-:-:S04]  /*4920*/  LOP3.LUT R10, R10, 0x1, R13, 0xf8, !PT ;  /* 0x000000010a0a7812 */ /* 0x000fc800078ef80d */
[----:B------:R-:W-:-:S04]  /*4930*/  LOP3.LUT R10, R10, R9, RZ, 0xc0, !PT ;  /* 0x000000090a0a7212 */ /* 0x000fc800078ec0ff */
[----:B------:R-:W-:-:S04]  /*4940*/  IADD3 R13, PT, PT, R13, R10, RZ ;  /* 0x0000000a0d0d7210 */ /* 0x000fc80007ffe0ff */
[----:B------:R-:W-:Y:S01]  /*4950*/  LOP3.LUT R2, R13, R2, RZ, 0xfc, !PT ;  /* 0x000000020d027212 */ /* 0x000fe200078efcff */
[----:B------:R-:W-:Y:S06]  /*4960*/  BRA `(.L_x_74) ;  /* 0x0000000000107947 */ /* 0x000fec0003800000 */
.L_x_73:
[----:B------:R-:W-:-:S04]  /*4970*/  LOP3.LUT R2, R2, 0x80000000, RZ, 0xc0, !PT ;  /* 0x8000000002027812 */ /* 0x000fc800078ec0ff */
[----:B------:R-:W-:Y:S01]  /*4980*/  LOP3.LUT R2, R2, 0x7f800000, RZ, 0xfc, !PT ;  /* 0x7f80000002027812 */ /* 0x000fe200078efcff */
[----:B------:R-:W-:Y:S06]  /*4990*/  BRA `(.L_x_74) ;  /* 0x0000000000047947 */ /* 0x000fec0003800000 */
.L_x_72:
[----:B------:R-:W-:-:S07]  /*49a0*/  LEA R2, R15, R2, 0x17 ;  /* 0x000000020f027211 */ /* 0x000fce00078eb8ff */
.L_x_74:
[----:B------:R-:W-:Y:S05]  /*49b0*/  BSYNC.RECONVERGENT B4 ;  /* 0x0000000000047941 */ /* 0x000fea0003800200 */
.L_x_71:
[----:B------:R-:W-:Y:S05]  /*49c0*/  BRA `(.L_x_75) ;  /* 0x0000000000207947 */ /* 0x000fea0003800000 */
.L_x_70:
[----:B------:R-:W-:-:S04]  /*49d0*/  LOP3.LUT R2, R13, 0x80000000, R2, 0x48, !PT ;  /* 0x800000000d027812 */ /* 0x000fc800078e4802 */
[----:B------:R-:W-:Y:S01]  /*49e0*/  LOP3.LUT R2, R2, 0x7f800000, RZ, 0xfc, !PT ;  /* 0x7f80000002027812 */ /* 0x000fe200078efcff */
[----:B------:R-:W-:Y:S06]  /*49f0*/  BRA `(.L_x_75) ;  /* 0x0000000000147947 */ /* 0x000fec0003800000 */
.L_x_69:
[----:B------:R-:W-:Y:S01]  /*4a00*/  LOP3.LUT R2, R13, 0x80000000, R2, 0x48, !PT ;  /* 0x800000000d027812 */ /* 0x000fe200078e4802 */
[----:B------:R-:W-:Y:S06]  /*4a10*/  BRA `(.L_x_75) ;  /* 0x00000000000c7947 */ /* 0x000fec0003800000 */
.L_x_68:
[----:B------:R-:W0:Y:S01]  /*4a20*/  MUFU.RSQ R2, -QNAN ;  /* 0xffc0000000027908 */ /* 0x000e220000001400 */
[----:B------:R-:W-:Y:S05]  /*4a30*/  BRA `(.L_x_75) ;  /* 0x0000000000047947 */ /* 0x000fea0003800000 */
.L_x_67:
[----:B------:R-:W-:-:S07]  /*4a40*/  FADD.FTZ R2, R2, R3 ;  /* 0x0000000302027221 */ /* 0x000fce0000010000 */
.L_x_75:
[----:B------:R-:W-:Y:S05]  /*4a50*/  BSYNC.RECONVERGENT B3 ;  /* 0x0000000000037941 */ /* 0x000fea0003800200 */
.L_x_65:
[----:B------:R-:W-:-:S04]  /*4a60*/  HFMA2 R9, -RZ, RZ, 0, 0 ;  /* 0x00000000ff097431 */ /* 0x000fc800000001ff */
[----:B0-----:R-:W-:Y:S05]  /*4a70*/  RET.REL.NODEC R8 `(_Z7computefiiffffffffffffffffffffffffffPfS_S_ffffffff) ;  /* 0xffffffb408607950 */ /* 0x001fea0003c3ffff */
.L_x_76:
[----:B------:R-:W-:-:S00]  /*4a80*/  BRA `(.L_x_76) ;  /* 0xfffffffc00fc7947 */ /* 0x000fc0000383ffff */
[----:B------:R-:W-:-:S00]  /*4a90*/  NOP ;  /* 0x0000000000007918 */ /* 0x000fc00000000000 */
        /* <DEDUP_REMOVED lines=14> */
.L_x_78:


//--------------------- .nv.global.init           --------------------------
	.section	.nv.global.init,"aw",@progbits
	.align	4
.nv.global.init:
	.type		__cudart_i2opi_f,@object
	.size		__cudart_i2opi_f,($str - __cudart_i2opi_f)
__cudart_i2opi_f:
        /*0000*/ 	.byte	0x41, 0x90, 0x43, 0x3c, 0x99, 0x95, 0x62, 0xdb, 0xc0, 0xdd, 0x34, 0xf5, 0xd1, 0x57, 0x27, 0xfc
        /*0010*/ 	.byte	0x29, 0x15, 0x44, 0x4e, 0x6e, 0x83, 0xf9, 0xa2
	.type		$str,@object
	.size		$str,(.L_0 - $str)
$str:
        /*0018*/ 	.byte	0x25, 0x2e, 0x31, 0x37, 0x67, 0x0a, 0x00
.L_0:


//--------------------- .nv.shared.reserved.0     --------------------------
	.section	.nv.shared.reserved.0,"aw",@nobits
	.weak		__nv_reservedSMEM_offset_0_alias
	.size		__nv_reservedSMEM_offset_0_alias, 0, 64
	.other		__nv_reservedSMEM_offset_0_alias,@"STO_CUDA_RESERVED_SHARED STV_DEFAULT"
__nv_reservedSMEM_offset_0_alias:
	.zero		0
	.zero		64


//--------------------- .nv.constant0._Z7computefiiffffffffffffffffffffffffffPfS_S_ffffffff --------------------------
	.section	.nv.constant0._Z7computefiiffffffffffffffffffffffffffPfS_S_ffffffff,"a",@progbits
	.sectionflags	@""
	.align	4
.nv.constant0._Z7computefiiffffffffffffffffffffffffffPfS_S_ffffffff:
	.zero		1072


//--------------------- SYMBOLS --------------------------

	.type		.nv.reservedSmem.offset0,@object
	.size		.nv.reservedSmem.offset0,0x4
	.type		vprintf,@function
